	.target	sm_100a

	.elftype	@"ET_EXEC"


//--------------------- .note.nv.tkinfo           --------------------------
	.section	.note.nv.tkinfo,"",@"SHT_NOTE"
	.sectionflags	@"SHF_NOTE_NV_TKINFO"
	.tkinfo
        /*0018*/ 	.word	0x00000002
        /*0030*/ 	.string	""
        /*0030*/ 	.string	"ptxas"
        /*0030*/ 	.string	"Cuda compilation tools, release 13.0, V13.0.88"
        /*0030*/ 	.string	"Build cuda_13.0.r13.0/compiler.36424714_0"
        /*0030*/ 	.string	"-arch sm_100a -m 64 "



//--------------------- .note.nv.cuinfo           --------------------------
	.section	.note.nv.cuinfo,"",@"SHT_NOTE"
	.sectionflags	@"SHF_NOTE_NV_CUINFO"
        /*0018*/ 	.short	0x0002
        /*001a*/ 	.short	0x0064
        /*001c*/ 	.short	0x0082
	.zero		2


//--------------------- .nv.info                  --------------------------
	.section	.nv.info,"",@"SHT_CUDA_INFO"
	.align	4


	//----- nvinfo : EIATTR_REGCOUNT
	.align		4
        /*0000*/ 	.byte	0x04, 0x2f
        /*0002*/ 	.short	(.L_19 - .L_18)
	.align		4
.L_18:
        /*0004*/ 	.word	index@(_ZN7cutlass13device_kernelINS_4gemm6kernel13GemmUniversalIN4cute5tupleIJiiiiEEENS1_10collective13CollectiveMmaINS1_35MainloopSm100TmaUmmaWarpSpecializedILi8ELi2ELi4ENS5_IJNS4_1CILi4EEENSA_ILi1EEESC_EEEEENS5_IJNSA_ILi256EEENSA_ILi128EEENSA_ILi64EEEEEENS_6half_tENS5_IJlSC_lEEESJ_SK_NS4_8TiledMMAINS4_8MMA_AtomIJNS4_26SM100_MMA_F16BF16_2x1SM_SSISJ_SJ_fLi256ELi128ELNS4_4UMMA5MajorE0ELSP_0ELNSO_7ScaleInE0ELSQ_0EEEEEENS4_6LayoutINS5_IJSC_SC_SC_EEENS5_IJNSA_ILi0EEESV_SV_EEEEENS5_IJNS4_10UnderscoreESY_SY_EEEEENS4_18SM100_TMA_2SM_LOADENS4_14ComposedLayoutINS4_7SwizzleILi3ELi4ELi3EEENS4_18smem_ptr_flag_bitsILi16EEENST_INS5_IJNSA_ILi8EEESH_EEENS5_IJSH_SC_EEEEEEEvNS4_8identityENS4_28SM100_TMA_2SM_LOAD_MULTICASTES1B_vS1C_EENS_8epilogue10collective18CollectiveEpilogueINS1F_23Sm100TmaWarpSpecializedILi4ELi2ELi32ELb1ELb0EEEJNS5_IJSG_SG_SH_EEENS5_IJNST_ISG_SC_EENST_INSA_ILi32EEESC_EEEEESJ_SK_SJ_SK_NS1F_6fusion15FusionCallbacksIS1J_NS1P_17LinearCombinationISJ_fSJ_fLNS_15FloatRoundStyleE2EEES1K_S1O_JEEENS4_5SM1004TMEM4LOAD26SM100_TMEM_LOAD_32dp32b32xENS4_13SM90_TMA_LOADENS12_INS13_ILi2ELi4ELi3EEES16_NST_INS5_IJS17_S1M_EEENS5_IJS1M_SC_EEEEEEENS4_39AutoVectorizingCopyWithAssumedAlignmentILi128EEENS4_14SM90_TMA_STOREES24_S26_S26_EEEvvEEEEvNT_6ParamsE)
        /*0008*/ 	.word	0x00000076


	//----- nvinfo : EIATTR_FRAME_SIZE
	.align		4
.L_19:
        /*000c*/ 	.byte	0x04, 0x11
        /*000e*/ 	.short	(.L_21 - .L_20)
	.align		4
.L_20:
        /*0010*/ 	.word	index@($__internal_2_$__cuda_sm10x_tcgen05_guardrail_trap_unallocated_columns_being_dealloced)
        /*0014*/ 	.word	0x00000000


	//----- nvinfo : EIATTR_FRAME_SIZE
	.align		4
.L_21:
        /*0018*/ 	.byte	0x04, 0x11
        /*001a*/ 	.short	(.L_23 - .L_22)
	.align		4
.L_22:
        /*001c*/ 	.word	index@($__internal_1_$__cuda_sm10x_tcgen05_guardrail_trap_phase_invalid_during_alloc)
        /*0020*/ 	.word	0x00000000


	//----- nvinfo : EIATTR_FRAME_SIZE
	.align		4
.L_23:
        /*0024*/ 	.byte	0x04, 0x11
        /*0026*/ 	.short	(.L_25 - .L_24)
	.align		4
.L_24:
        /*0028*/ 	.word	index@($__internal_0_$__cuda_sm10x_tcgen05_guardrail_trap_col_being_dealloced_not_returned_by_alloc)
        /*002c*/ 	.word	0x00000000


	//----- nvinfo : EIATTR_FRAME_SIZE
	.align		4
.L_25:
        /*0030*/ 	.byte	0x04, 0x11
        /*0032*/ 	.short	(.L_27 - .L_26)
	.align		4
.L_26:
        /*0034*/ 	.word	index@(_ZN7cutlass13device_kernelINS_4gemm6kernel13GemmUniversalIN4cute5tupleIJiiiiEEENS1_10collective13CollectiveMmaINS1_35MainloopSm100TmaUmmaWarpSpecializedILi8ELi2ELi4ENS5_IJNS4_1CILi4EEENSA_ILi1EEESC_EEEEENS5_IJNSA_ILi256EEENSA_ILi128EEENSA_ILi64EEEEEENS_6half_tENS5_IJlSC_lEEESJ_SK_NS4_8TiledMMAINS4_8MMA_AtomIJNS4_26SM100_MMA_F16BF16_2x1SM_SSISJ_SJ_fLi256ELi128ELNS4_4UMMA5MajorE0ELSP_0ELNSO_7ScaleInE0ELSQ_0EEEEEENS4_6LayoutINS5_IJSC_SC_SC_EEENS5_IJNSA_ILi0EEESV_SV_EEEEENS5_IJNS4_10UnderscoreESY_SY_EEEEENS4_18SM100_TMA_2SM_LOADENS4_14ComposedLayoutINS4_7SwizzleILi3ELi4ELi3EEENS4_18smem_ptr_flag_bitsILi16EEENST_INS5_IJNSA_ILi8EEESH_EEENS5_IJSH_SC_EEEEEEEvNS4_8identityENS4_28SM100_TMA_2SM_LOAD_MULTICASTES1B_vS1C_EENS_8epilogue10collective18CollectiveEpilogueINS1F_23Sm100TmaWarpSpecializedILi4ELi2ELi32ELb1ELb0EEEJNS5_IJSG_SG_SH_EEENS5_IJNST_ISG_SC_EENST_INSA_ILi32EEESC_EEEEESJ_SK_SJ_SK_NS1F_6fusion15FusionCallbacksIS1J_NS1P_17LinearCombinationISJ_fSJ_fLNS_15FloatRoundStyleE2EEES1K_S1O_JEEENS4_5SM1004TMEM4LOAD26SM100_TMEM_LOAD_32dp32b32xENS4_13SM90_TMA_LOADENS12_INS13_ILi2ELi4ELi3EEES16_NST_INS5_IJS17_S1M_EEENS5_IJS1M_SC_EEEEEEENS4_39AutoVectorizingCopyWithAssumedAlignmentILi128EEENS4_14SM90_TMA_STOREES24_S26_S26_EEEvvEEEEvNT_6ParamsE)
        /*0038*/ 	.word	0x00000000


	//----- nvinfo : EIATTR_MIN_STACK_SIZE
	.align		4
.L_27:
        /*003c*/ 	.byte	0x04, 0x12
        /*003e*/ 	.short	(.L_29 - .L_28)
	.align		4
.L_28:
        /*0040*/ 	.word	index@(_ZN7cutlass13device_kernelINS_4gemm6kernel13GemmUniversalIN4cute5tupleIJiiiiEEENS1_10collective13CollectiveMmaINS1_35MainloopSm100TmaUmmaWarpSpecializedILi8ELi2ELi4ENS5_IJNS4_1CILi4EEENSA_ILi1EEESC_EEEEENS5_IJNSA_ILi256EEENSA_ILi128EEENSA_ILi64EEEEEENS_6half_tENS5_IJlSC_lEEESJ_SK_NS4_8TiledMMAINS4_8MMA_AtomIJNS4_26SM100_MMA_F16BF16_2x1SM_SSISJ_SJ_fLi256ELi128ELNS4_4UMMA5MajorE0ELSP_0ELNSO_7ScaleInE0ELSQ_0EEEEEENS4_6LayoutINS5_IJSC_SC_SC_EEENS5_IJNSA_ILi0EEESV_SV_EEEEENS5_IJNS4_10UnderscoreESY_SY_EEEEENS4_18SM100_TMA_2SM_LOADENS4_14ComposedLayoutINS4_7SwizzleILi3ELi4ELi3EEENS4_18smem_ptr_flag_bitsILi16EEENST_INS5_IJNSA_ILi8EEESH_EEENS5_IJSH_SC_EEEEEEEvNS4_8identityENS4_28SM100_TMA_2SM_LOAD_MULTICASTES1B_vS1C_EENS_8epilogue10collective18CollectiveEpilogueINS1F_23Sm100TmaWarpSpecializedILi4ELi2ELi32ELb1ELb0EEEJNS5_IJSG_SG_SH_EEENS5_IJNST_ISG_SC_EENST_INSA_ILi32EEESC_EEEEESJ_SK_SJ_SK_NS1F_6fusion15FusionCallbacksIS1J_NS1P_17LinearCombinationISJ_fSJ_fLNS_15FloatRoundStyleE2EEES1K_S1O_JEEENS4_5SM1004TMEM4LOAD26SM100_TMEM_LOAD_32dp32b32xENS4_13SM90_TMA_LOADENS12_INS13_ILi2ELi4ELi3EEES16_NST_INS5_IJS17_S1M_EEENS5_IJS1M_SC_EEEEEEENS4_39AutoVectorizingCopyWithAssumedAlignmentILi128EEENS4_14SM90_TMA_STOREES24_S26_S26_EEEvvEEEEvNT_6ParamsE)
        /*0044*/ 	.word	0x00000000
.L_29:


//--------------------- .nv.compat                --------------------------
	.section	.nv.compat,"",@"SHT_CUDA_COMPAT_INFO"
	.align	4
        /*0000*/ 	.byte	0x02, 0x09, 0x01, 0x00, 0x02, 0x02, 0x02, 0x00, 0x02, 0x05, 0x05, 0x00, 0x03, 0x07, 0x01, 0x01
        /*0010*/ 	.byte	0x02, 0x03, 0x01, 0x00, 0x02, 0x06, 0x01, 0x00, 0x04, 0x0b, 0x08, 0x00, 0x09, 0x00, 0x00, 0x00
        /*0020*/ 	.byte	0x00, 0x00, 0x00, 0x00


//--------------------- .nv.info._ZN7cutlass13device_kernelINS_4gemm6kernel13GemmUniversalIN4cute5tupleIJiiiiEEENS1_10collective13CollectiveMmaINS1_35MainloopSm100TmaUmmaWarpSpecializedILi8ELi2ELi4ENS5_IJNS4_1CILi4EEENSA_ILi1EEESC_EEEEENS5_IJNSA_ILi256EEENSA_ILi128EEENSA_ILi64EEEEEENS_6half_tENS5_IJlSC_lEEESJ_SK_NS4_8TiledMMAINS4_8MMA_AtomIJNS4_26SM100_MMA_F16BF16_2x1SM_SSISJ_SJ_fLi256ELi128ELNS4_4UMMA5MajorE0ELSP_0ELNSO_7ScaleInE0ELSQ_0EEEEEENS4_6LayoutINS5_IJSC_SC_SC_EEENS5_IJNSA_ILi0EEESV_SV_EEEEENS5_IJNS4_10UnderscoreESY_SY_EEEEENS4_18SM100_TMA_2SM_LOADENS4_14ComposedLayoutINS4_7SwizzleILi3ELi4ELi3EEENS4_18smem_ptr_flag_bitsILi16EEENST_INS5_IJNSA_ILi8EEESH_EEENS5_IJSH_SC_EEEEEEEvNS4_8identityENS4_28SM100_TMA_2SM_LOAD_MULTICASTES1B_vS1C_EENS_8epilogue10collective18CollectiveEpilogueINS1F_23Sm100TmaWarpSpecializedILi4ELi2ELi32ELb1ELb0EEEJNS5_IJSG_SG_SH_EEENS5_IJNST_ISG_SC_EENST_INSA_ILi32EEESC_EEEEESJ_SK_SJ_SK_NS1F_6fusion15FusionCallbacksIS1J_NS1P_17LinearCombinationISJ_fSJ_fLNS_15FloatRoundStyleE2EEES1K_S1O_JEEENS4_5SM1004TMEM4LOAD26SM100_TMEM_LOAD_32dp32b32xENS4_13SM90_TMA_LOADENS12_INS13_ILi2ELi4ELi3EEES16_NST_INS5_IJS17_S1M_EEENS5_IJS1M_SC_EEEEEEENS4_39AutoVectorizingCopyWithAssumedAlignmentILi128EEENS4_14SM90_TMA_STOREES24_S26_S26_EEEvvEEEEvNT_6ParamsE --------------------------
	.section	.nv.info._ZN7cutlass13device_kernelINS_4gemm6kernel13GemmUniversalIN4cute5tupleIJiiiiEEENS1_10collective13CollectiveMmaINS1_35MainloopSm100TmaUmmaWarpSpecializedILi8ELi2ELi4ENS5_IJNS4_1CILi4EEENSA_ILi1EEESC_EEEEENS5_IJNSA_ILi256EEENSA_ILi128EEENSA_ILi64EEEEEENS_6half_tENS5_IJlSC_lEEESJ_SK_NS4_8TiledMMAINS4_8MMA_AtomIJNS4_26SM100_MMA_F16BF16_2x1SM_SSISJ_SJ_fLi256ELi128ELNS4_4UMMA5MajorE0ELSP_0ELNSO_7ScaleInE0ELSQ_0EEEEEENS4_6LayoutINS5_IJSC_SC_SC_EEENS5_IJNSA_ILi0EEESV_SV_EEEEENS5_IJNS4_10UnderscoreESY_SY_EEEEENS4_18SM100_TMA_2SM_LOADENS4_14ComposedLayoutINS4_7SwizzleILi3ELi4ELi3EEENS4_18smem_ptr_flag_bitsILi16EEENST_INS5_IJNSA_ILi8EEESH_EEENS5_IJSH_SC_EEEEEEEvNS4_8identityENS4_28SM100_TMA_2SM_LOAD_MULTICASTES1B_vS1C_EENS_8epilogue10collective18CollectiveEpilogueINS1F_23Sm100TmaWarpSpecializedILi4ELi2ELi32ELb1ELb0EEEJNS5_IJSG_SG_SH_EEENS5_IJNST_ISG_SC_EENST_INSA_ILi32EEESC_EEEEESJ_SK_SJ_SK_NS1F_6fusion15FusionCallbacksIS1J_NS1P_17LinearCombinationISJ_fSJ_fLNS_15FloatRoundStyleE2EEES1K_S1O_JEEENS4_5SM1004TMEM4LOAD26SM100_TMEM_LOAD_32dp32b32xENS4_13SM90_TMA_LOADENS12_INS13_ILi2ELi4ELi3EEES16_NST_INS5_IJS17_S1M_EEENS5_IJS1M_SC_EEEEEEENS4_39AutoVectorizingCopyWithAssumedAlignmentILi128EEENS4_14SM90_TMA_STOREES24_S26_S26_EEEvvEEEEvNT_6ParamsE,"",@"SHT_CUDA_INFO"
	.sectionflags	@""
	.align	4


	//----- nvinfo : EIATTR_CUDA_API_VERSION
	.align		4
        /*0000*/ 	.byte	0x04, 0x37
        /*0002*/ 	.short	(.L_31 - .L_30)
.L_30:
        /*0004*/ 	.word	0x00000082


	//----- nvinfo : EIATTR_KPARAM_INFO
	.align		4
.L_31:
        /*0008*/ 	.byte	0x04, 0x17
        /*000a*/ 	.short	(.L_33 - .L_32)
.L_32:
        /*000c*/ 	.word	0x00000000
        /*0010*/ 	.short	0x0000
        /*0012*/ 	.short	0x0000
        /*0014*/ 	.byte	0x00, 0xf0, 0x01, 0x20


	//----- nvinfo : EIATTR_AT_ENTRY_FRAGMENTS
	.align		4
.L_33:
        /*0018*/ 	.byte	0x04, 0x4f
        /*001a*/ 	.short	(.L_35 - .L_34)


	//   ....[0]....
.L_34:
        /*001c*/ 	.word	0x00000007


	//----- nvinfo : EIATTR_RESERVED_SMEM_USED
	.align		4
.L_35:
        /*0020*/ 	.byte	0x01, 0x41
	.zero		2


	//----- nvinfo : EIATTR_SPARSE_MMA_MASK
	.align		4
        /*0024*/ 	.byte	0x03, 0x50
        /*0026*/ 	.short	0x0000


	//----- nvinfo : EIATTR_TCGEN05_2CTA_USED
	.align		4
        /*0028*/ 	.byte	0x01, 0x52
	.zero		2


	//----- nvinfo : EIATTR_MAXREG_COUNT
	.align		4
        /*002c*/ 	.byte	0x03, 0x1b
        /*002e*/ 	.short	0x00ff


	//----- nvinfo : EIATTR_NUM_BARRIERS
	.align		4
        /*0030*/ 	.byte	0x02, 0x4c
        /*0032*/ 	.byte	0x07
	.zero		1


	//----- nvinfo : EIATTR_EXTERNS
	.align		4
        /*0034*/ 	.byte	0x04, 0x0f
        /*0036*/ 	.short	(.L_37 - .L_36)


	//   ....[0]....
	.align		4
.L_36:
        /*0038*/ 	.word	index@(__assertfail)


	//----- nvinfo : EIATTR_MERCURY_ISA_VERSION
	.align		4
.L_37:
        /*003c*/ 	.byte	0x03, 0x5f
        /*003e*/ 	.short	0x0101


	//----- nvinfo : EIATTR_INT_WARP_WIDE_INSTR_OFFSETS
	.align		4
        /*0040*/ 	.byte	0x04, 0x31
        /*0042*/ 	.short	(.L_39 - .L_38)


	//   ....[0]....
.L_38:
        /*0044*/ 	.word	0x00000e60


	//   ....[1]....
        /*0048*/ 	.word	0x00000f10


	//   ....[2]....
        /*004c*/ 	.word	0x00004650


	//   ....[3]....
        /*0050*/ 	.word	0x00004670


	//   ....[4]....
        /*0054*/ 	.word	0x000046a0


	//   ....[5]....
        /*0058*/ 	.word	0x000052a0


	//   ....[6]....
        /*005c*/ 	.word	0x00005300


	//   ....[7]....
        /*0060*/ 	.word	0x000053e0


	//   ....[8]....
        /*0064*/ 	.word	0x00005460


	//   ....[9]....
        /*0068*/ 	.word	0x00005550


	//   ....[10]....
        /*006c*/ 	.word	0x000055e0


	//   ....[11]....
        /*0070*/ 	.word	0x000056d0


	//   ....[12]....
        /*0074*/ 	.word	0x00005780


	//----- nvinfo : EIATTR_COOP_GROUP_MASK_REGIDS
	.align		4
.L_39:
        /*0078*/ 	.byte	0x04, 0x29
        /*007a*/ 	.short	(.L_41 - .L_40)


	//   ....[0]....
.L_40:
        /*007c*/ 	.word	0xffffffff


	//   ....[1]....
        /*0080*/ 	.word	0xffffffff


	//   ....[2]....
        /*0084*/ 	.word	0xffffffff


	//   ....[3]....
        /*0088*/ 	.word	0xffffffff


	//   ....[4]....
        /*008c*/ 	.word	0xffffffff


	//   ....[5]....
        /*0090*/ 	.word	0xffffffff


	//   ....[6]....
        /*0094*/ 	.word	0xffffffff


	//   ....[7]....
        /*0098*/ 	.word	0xffffffff


	//   ....[8]....
        /*009c*/ 	.word	0xffffffff


	//   ....[9]....
        /*00a0*/ 	.word	0xffffffff


	//   ....[10]....
        /*00a4*/ 	.word	0xffffffff


	//   ....[11]....
        /*00a8*/ 	.word	0xffffffff


	//   ....[12]....
        /*00ac*/ 	.word	0xffffffff


	//   ....[13]....
        /*00b0*/ 	.word	0xffffffff


	//----- nvinfo : EIATTR_COOP_GROUP_INSTR_OFFSETS
	.align		4
.L_41:
        /*00b4*/ 	.byte	0x04, 0x28
        /*00b6*/ 	.short	(.L_43 - .L_42)


	//   ....[0]....
.L_42:
        /*00b8*/ 	.word	0x000000b0


	//   ....[1]....
        /*00bc*/ 	.word	0x00000520


	//   ....[2]....
        /*00c0*/ 	.word	0x00000770


	//   ....[3]....
        /*00c4*/ 	.word	0x00000910


	//   ....[4]....
        /*00c8*/ 	.word	0x00000a10


	//   ....[5]....
        /*00cc*/ 	.word	0x00000b80


	//   ....[6]....
        /*00d0*/ 	.word	0x00000d20


	//   ....[7]....
        /*00d4*/ 	.word	0x00000f80


	//   ....[8]....
        /*00d8*/ 	.word	0x00002300


	//   ....[9]....
        /*00dc*/ 	.word	0x00003430


	//   ....[10]....
        /*00e0*/ 	.word	0x00003900


	//   ....[11]....
        /*00e4*/ 	.word	0x00003930


	//   ....[12]....
        /*00e8*/ 	.word	0x00004550


	//   ....[13]....
        /*00ec*/ 	.word	0x00004760


	//----- nvinfo : EIATTR_VRC_CTA_INIT_COUNT
	.align		4
.L_43:
        /*00f0*/ 	.byte	0x02, 0x4a
        /*00f2*/ 	.byte	0x80
	.zero		1


	//----- nvinfo : EIATTR_SYSCALL_OFFSETS
	.align		4
        /*00f4*/ 	.byte	0x04, 0x46
        /*00f6*/ 	.short	(.L_45 - .L_44)


	//   ....[0]....
.L_44:
        /*00f8*/ 	.word	0x000063e0


	//   ....[1]....
        /*00fc*/ 	.word	0x000064d0


	//   ....[2]....
        /*0100*/ 	.word	0x00006c70


	//   ....[3]....
        /*0104*/ 	.word	0x000078f0


	//   ....[4]....
        /*0108*/ 	.word	0x00008550


	//   ....[5]....
        /*010c*/ 	.word	0x000091a0


	//----- nvinfo : EIATTR_MBARRIER_INSTR_OFFSETS
	.align		4
.L_45:
        /*0110*/ 	.byte	0x04, 0x39
        /*0112*/ 	.short	(.L_47 - .L_46)


	//   ....[0]....
.L_46:
        /*0114*/ 	.word	0x00000660
        /*0118*/ 	.word	0x000000ff
        /*011c*/ 	.word	0x00000000
        /*0120*/ 	.short	0x0100
        /*0122*/ 	.byte	0x04
	.zero		1


	//   ....[1]....
        /*0124*/ 	.word	0x00000670
        /*0128*/ 	.word	0x000000ff
        /*012c*/ 	.word	0x00000040
        /*0130*/ 	.short	0x0100
        /*0132*/ 	.byte	0x04
	.zero		1


	//   ....[2]....
        /*0134*/ 	.word	0x00000680
        /*0138*/ 	.word	0x000000ff
        /*013c*/ 	.word	0x00000008
        /*0140*/ 	.short	0x0100
        /*0142*/ 	.byte	0x04
	.zero		1


	//   ....[3]....
        /*0144*/ 	.word	0x00000690
        /*0148*/ 	.word	0x000000ff
        /*014c*/ 	.word	0x00000048
        /*0150*/ 	.short	0x0100
        /*0152*/ 	.byte	0x04
	.zero		1


	//   ....[4]....
        /*0154*/ 	.word	0x000006a0
        /*0158*/ 	.word	0x000000ff
        /*015c*/ 	.word	0x00000010
        /*0160*/ 	.short	0x0100
        /*0162*/ 	.byte	0x04
	.zero		1


	//   ....[5]....
        /*0164*/ 	.word	0x000006b0
        /*0168*/ 	.word	0x000000ff
        /*016c*/ 	.word	0x00000050
        /*0170*/ 	.short	0x0100
        /*0172*/ 	.byte	0x04
	.zero		1


	//   ....[6]....
        /*0174*/ 	.word	0x000006c0
        /*0178*/ 	.word	0x000000ff
        /*017c*/ 	.word	0x00000018
        /*0180*/ 	.short	0x0100
        /*0182*/ 	.byte	0x04
	.zero		1


	//   ....[7]....
        /*0184*/ 	.word	0x000006d0
        /*0188*/ 	.word	0x000000ff
        /*018c*/ 	.word	0x00000058
        /*0190*/ 	.short	0x0100
        /*0192*/ 	.byte	0x04
	.zero		1


	//   ....[8]....
        /*0194*/ 	.word	0x000006e0
        /*0198*/ 	.word	0x000000ff
        /*019c*/ 	.word	0x00000020
        /*01a0*/ 	.short	0x0100
        /*01a2*/ 	.byte	0x04
	.zero		1


	//   ....[9]....
        /*01a4*/ 	.word	0x000006f0
        /*01a8*/ 	.word	0x000000ff
        /*01ac*/ 	.word	0x00000060
        /*01b0*/ 	.short	0x0100
        /*01b2*/ 	.byte	0x04
	.zero		1


	//   ....[10]....
        /*01b4*/ 	.word	0x00000700
        /*01b8*/ 	.word	0x000000ff
        /*01bc*/ 	.word	0x00000028
        /*01c0*/ 	.short	0x0100
        /*01c2*/ 	.byte	0x04
	.zero		1


	//   ....[11]....
        /*01c4*/ 	.word	0x00000710
        /*01c8*/ 	.word	0x000000ff
        /*01cc*/ 	.word	0x00000068
        /*01d0*/ 	.short	0x0100
        /*01d2*/ 	.byte	0x04
	.zero		1


	//   ....[12]....
        /*01d4*/ 	.word	0x00000720
        /*01d8*/ 	.word	0x000000ff
        /*01dc*/ 	.word	0x00000030
        /*01e0*/ 	.short	0x0100
        /*01e2*/ 	.byte	0x04
	.zero		1


	//   ....[13]....
        /*01e4*/ 	.word	0x00000730
        /*01e8*/ 	.word	0x000000ff
        /*01ec*/ 	.word	0x00000070
        /*01f0*/ 	.short	0x0100
        /*01f2*/ 	.byte	0x04
	.zero		1


	//   ....[14]....
        /*01f4*/ 	.word	0x00000740
        /*01f8*/ 	.word	0x000000ff
        /*01fc*/ 	.word	0x00000038
        /*0200*/ 	.short	0x0100
        /*0202*/ 	.byte	0x04
	.zero		1


	//   ....[15]....
        /*0204*/ 	.word	0x00000750
        /*0208*/ 	.word	0x000000ff
        /*020c*/ 	.word	0x00000078
        /*0210*/ 	.short	0x0100
        /*0212*/ 	.byte	0x04
	.zero		1


	//   ....[16]....
        /*0214*/ 	.word	0x00000880
        /*0218*/ 	.word	0x000000ff
        /*021c*/ 	.word	0x00000080
        /*0220*/ 	.short	0x0100
        /*0222*/ 	.byte	0x04
	.zero		1


	//   ....[17]....
        /*0224*/ 	.word	0x00000890
        /*0228*/ 	.word	0x000000ff
        /*022c*/ 	.word	0x000000a0
        /*0230*/ 	.short	0x0100
        /*0232*/ 	.byte	0x04
	.zero		1


	//   ....[18]....
        /*0234*/ 	.word	0x000008a0
        /*0238*/ 	.word	0x000000ff
        /*023c*/ 	.word	0x00000088
        /*0240*/ 	.short	0x0100
        /*0242*/ 	.byte	0x04
	.zero		1


	//   ....[19]....
        /*0244*/ 	.word	0x000008b0
        /*0248*/ 	.word	0x000000ff
        /*024c*/ 	.word	0x000000a8
        /*0250*/ 	.short	0x0100
        /*0252*/ 	.byte	0x04
	.zero		1


	//   ....[20]....
        /*0254*/ 	.word	0x000008c0
        /*0258*/ 	.word	0x000000ff
        /*025c*/ 	.word	0x00000090
        /*0260*/ 	.short	0x0100
        /*0262*/ 	.byte	0x04
	.zero		1


	//   ....[21]....
        /*0264*/ 	.word	0x000008d0
        /*0268*/ 	.word	0x000000ff
        /*026c*/ 	.word	0x000000b0
        /*0270*/ 	.short	0x0100
        /*0272*/ 	.byte	0x04
	.zero		1


	//   ....[22]....
        /*0274*/ 	.word	0x000008e0
        /*0278*/ 	.word	0x000000ff
        /*027c*/ 	.word	0x00000098
        /*0280*/ 	.short	0x0100
        /*0282*/ 	.byte	0x04
	.zero		1


	//   ....[23]....
        /*0284*/ 	.word	0x000008f0
        /*0288*/ 	.word	0x000000ff
        /*028c*/ 	.word	0x000000b8
        /*0290*/ 	.short	0x0100
        /*0292*/ 	.byte	0x04
	.zero		1


	//   ....[24]....
        /*0294*/ 	.word	0x000009e0
        /*0298*/ 	.word	0x000000ff
        /*029c*/ 	.word	0x000000c0
        /*02a0*/ 	.short	0x0100
        /*02a2*/ 	.byte	0x06
	.zero		1


	//   ....[25]....
        /*02a4*/ 	.word	0x000009f0
        /*02a8*/ 	.word	0x000000ff
        /*02ac*/ 	.word	0x000000c8
        /*02b0*/ 	.short	0x0100
        /*02b2*/ 	.byte	0x06
	.zero		1


	//   ....[26]....
        /*02b4*/ 	.word	0x00000b30
        /*02b8*/ 	.word	0x000000ff
        /*02bc*/ 	.word	0x000000d0
        /*02c0*/ 	.short	0x0100
        /*02c2*/ 	.byte	0x06
	.zero		1


	//   ....[27]....
        /*02c4*/ 	.word	0x00000b40
        /*02c8*/ 	.word	0x000000ff
        /*02cc*/ 	.word	0x000000e0
        /*02d0*/ 	.short	0x0100
        /*02d2*/ 	.byte	0x06
	.zero		1


	//   ....[28]....
        /*02d4*/ 	.word	0x00000b50
        /*02d8*/ 	.word	0x000000ff
        /*02dc*/ 	.word	0x000000d8
        /*02e0*/ 	.short	0x0100
        /*02e2*/ 	.byte	0x06
	.zero		1


	//   ....[29]....
        /*02e4*/ 	.word	0x00000b60
        /*02e8*/ 	.word	0x000000ff
        /*02ec*/ 	.word	0x000000e8
        /*02f0*/ 	.short	0x0100
        /*02f2*/ 	.byte	0x06
	.zero		1


	//   ....[30]....
        /*02f4*/ 	.word	0x00000c90
        /*02f8*/ 	.word	0x000000ff
        /*02fc*/ 	.word	0x000000f0
        /*0300*/ 	.short	0x0100
        /*0302*/ 	.byte	0x04
	.zero		1


	//   ....[31]....
        /*0304*/ 	.word	0x00000ca0
        /*0308*/ 	.word	0x000000ff
        /*030c*/ 	.word	0x00000110
        /*0310*/ 	.short	0x0100
        /*0312*/ 	.byte	0x04
	.zero		1


	//   ....[32]....
        /*0314*/ 	.word	0x00000cb0
        /*0318*/ 	.word	0x000000ff
        /*031c*/ 	.word	0x000000f8
        /*0320*/ 	.short	0x0100
        /*0322*/ 	.byte	0x04
	.zero		1


	//   ....[33]....
        /*0324*/ 	.word	0x00000cc0
        /*0328*/ 	.word	0x000000ff
        /*032c*/ 	.word	0x00000118
        /*0330*/ 	.short	0x0100
        /*0332*/ 	.byte	0x04
	.zero		1


	//   ....[34]....
        /*0334*/ 	.word	0x00000cd0
        /*0338*/ 	.word	0x000000ff
        /*033c*/ 	.word	0x00000100
        /*0340*/ 	.short	0x0100
        /*0342*/ 	.byte	0x04
	.zero		1


	//   ....[35]....
        /*0344*/ 	.word	0x00000ce0
        /*0348*/ 	.word	0x000000ff
        /*034c*/ 	.word	0x00000120
        /*0350*/ 	.short	0x0100
        /*0352*/ 	.byte	0x04
	.zero		1


	//   ....[36]....
        /*0354*/ 	.word	0x00000cf0
        /*0358*/ 	.word	0x000000ff
        /*035c*/ 	.word	0x00000108
        /*0360*/ 	.short	0x0100
        /*0362*/ 	.byte	0x04
	.zero		1


	//   ....[37]....
        /*0364*/ 	.word	0x00000d00
        /*0368*/ 	.word	0x000000ff
        /*036c*/ 	.word	0x00000128
        /*0370*/ 	.short	0x0100
        /*0372*/ 	.byte	0x04
	.zero		1


	//   ....[38]....
        /*0374*/ 	.word	0x00000e00
        /*0378*/ 	.word	0x000000ff
        /*037c*/ 	.word	0x00000130
        /*0380*/ 	.short	0x0100
        /*0382*/ 	.byte	0x04
	.zero		1


	//   ....[39]....
        /*0384*/ 	.word	0x00000e10
        /*0388*/ 	.word	0x000000ff
        /*038c*/ 	.word	0x00000140
        /*0390*/ 	.short	0x0100
        /*0392*/ 	.byte	0x04
	.zero		1


	//   ....[40]....
        /*0394*/ 	.word	0x00000e20
        /*0398*/ 	.word	0x000000ff
        /*039c*/ 	.word	0x00000138
        /*03a0*/ 	.short	0x0100
        /*03a2*/ 	.byte	0x04
	.zero		1


	//   ....[41]....
        /*03a4*/ 	.word	0x00000e30
        /*03a8*/ 	.word	0x000000ff
        /*03ac*/ 	.word	0x00000148
        /*03b0*/ 	.short	0x0100
        /*03b2*/ 	.byte	0x04
	.zero		1


	//   ....[42]....
        /*03b4*/ 	.word	0x00000f30
        /*03b8*/ 	.word	0x000000ff
        /*03bc*/ 	.word	0x00000150
        /*03c0*/ 	.short	0x0100
        /*03c2*/ 	.byte	0x06
	.zero		1


	//   ....[43]....
        /*03c4*/ 	.word	0x00001b40
        /*03c8*/ 	.word	0x00000000
        /*03cc*/ 	.word	0x00000140
        /*03d0*/ 	.short	0x010a
        /*03d2*/ 	.byte	0xff
	.zero		1


	//   ....[44]....
        /*03d4*/ 	.word	0x00001b60
        /*03d8*/ 	.word	0x00000000
        /*03dc*/ 	.word	0x00000130
        /*03e0*/ 	.short	0x0101
        /*03e2*/ 	.byte	0xff
	.zero		1


	//   ....[45]....
        /*03e4*/ 	.word	0x00001c10
        /*03e8*/ 	.word	0x000000ff
        /*03ec*/ 	.word	0x00000040
        /*03f0*/ 	.short	0x010a
        /*03f2*/ 	.byte	0x04
	.zero		1


	//   ....[46]....
        /*03f4*/ 	.word	0x00001ce0
        /*03f8*/ 	.word	0x000000ff
        /*03fc*/ 	.word	0x00000040
        /*0400*/ 	.short	0x010a
        /*0402*/ 	.byte	0x21
	.zero		1


	//   ....[47]....
        /*0404*/ 	.word	0x00001e90
        /*0408*/ 	.word	0x000000ff
        /*040c*/ 	.word	0x00000040
        /*0410*/ 	.short	0x010a
        /*0412*/ 	.byte	0x05
	.zero		1


	//   ....[48]....
        /*0414*/ 	.word	0x00001fb0
        /*0418*/ 	.word	0x000000ff
        /*041c*/ 	.word	0x000000c8
        /*0420*/ 	.short	0x0101
        /*0422*/ 	.byte	0x0d
	.zero		1


	//   ....[49]....
        /*0424*/ 	.word	0x00001fd0
        /*0428*/ 	.word	0x000000ff
        /*042c*/ 	.word	0x00000040
        /*0430*/ 	.short	0x010a
        /*0432*/ 	.byte	0x04
	.zero		1


	//   ....[50]....
        /*0434*/ 	.word	0x00002050
        /*0438*/ 	.word	0x000000ff
        /*043c*/ 	.word	0x00000040
        /*0440*/ 	.short	0x010a
        /*0442*/ 	.byte	0x09
	.zero		1


	//   ....[51]....
        /*0444*/ 	.word	0x00002220
        /*0448*/ 	.word	0x000000ff
        /*044c*/ 	.word	0x00000040
        /*0450*/ 	.short	0x010a
        /*0452*/ 	.byte	0x05
	.zero		1


	//   ....[52]....
        /*0454*/ 	.word	0x00002330
        /*0458*/ 	.word	0x00000003
        /*045c*/ 	.word	0x000000d0
        /*0460*/ 	.short	0x010a
        /*0462*/ 	.byte	0xff
	.zero		1


	//   ....[53]....
        /*0464*/ 	.word	0x00002480
        /*0468*/ 	.word	0x00000000
        /*046c*/ 	.word	0x00000000
        /*0470*/ 	.short	0x0101
        /*0472*/ 	.byte	0xff
	.zero		1


	//   ....[54]....
        /*0474*/ 	.word	0x00002a40
        /*0478*/ 	.word	0x000000ff
        /*047c*/ 	.word	0x00000000
        /*0480*/ 	.short	0x010a
        /*0482*/ 	.byte	0x04
	.zero		1


	//   ....[55]....
        /*0484*/ 	.word	0x00002ad0
        /*0488*/ 	.word	0x000000ff
        /*048c*/ 	.word	0x00000000
        /*0490*/ 	.short	0x010a
        /*0492*/ 	.byte	0x05
	.zero		1


	//   ....[56]....
        /*0494*/ 	.word	0x00002b60
        /*0498*/ 	.word	0x000000ff
        /*049c*/ 	.word	0x00000000
        /*04a0*/ 	.short	0x010a
        /*04a2*/ 	.byte	0x05
	.zero		1


	//   ....[57]....
        /*04a4*/ 	.word	0x00002bf0
        /*04a8*/ 	.word	0x000000ff
        /*04ac*/ 	.word	0x00000000
        /*04b0*/ 	.short	0x010a
        /*04b2*/ 	.byte	0x05
	.zero		1


	//   ....[58]....
        /*04b4*/ 	.word	0x00002c80
        /*04b8*/ 	.word	0x000000ff
        /*04bc*/ 	.word	0x00000000
        /*04c0*/ 	.short	0x010a
        /*04c2*/ 	.byte	0x05
	.zero		1


	//   ....[59]....
        /*04c4*/ 	.word	0x00002d10
        /*04c8*/ 	.word	0x000000ff
        /*04cc*/ 	.word	0x00000000
        /*04d0*/ 	.short	0x010a
        /*04d2*/ 	.byte	0x05
	.zero		1


	//   ....[60]....
        /*04d4*/ 	.word	0x00002da0
        /*04d8*/ 	.word	0x000000ff
        /*04dc*/ 	.word	0x00000000
        /*04e0*/ 	.short	0x010a
        /*04e2*/ 	.byte	0x05
	.zero		1


	//   ....[61]....
        /*04e4*/ 	.word	0x00002e40
        /*04e8*/ 	.word	0x00000000
        /*04ec*/ 	.word	0x00000000
        /*04f0*/ 	.short	0x010a
        /*04f2*/ 	.byte	0xff
	.zero		1


	//   ....[62]....
        /*04f4*/ 	.word	0x00002f80
        /*04f8*/ 	.word	0x00000000
        /*04fc*/ 	.word	0x00000130
        /*0500*/ 	.short	0x010a
        /*0502*/ 	.byte	0xff
	.zero		1


	//   ....[63]....
        /*0504*/ 	.word	0x00002ff0
        /*0508*/ 	.word	0x00000004
        /*050c*/ 	.word	0x00000000
        /*0510*/ 	.short	0x0101
        /*0512*/ 	.byte	0xff
	.zero		1


	//   ....[64]....
        /*0514*/ 	.word	0x00003010
        /*0518*/ 	.word	0x000000ff
        /*051c*/ 	.word	0x000000e0
        /*0520*/ 	.short	0x010a
        /*0522*/ 	.byte	0x04
	.zero		1


	//   ....[65]....
        /*0524*/ 	.word	0x00003130
        /*0528*/ 	.word	0x00000000
        /*052c*/ 	.word	0x000000d0
        /*0530*/ 	.short	0x010a
        /*0532*/ 	.byte	0xff
	.zero		1


	//   ....[66]....
        /*0534*/ 	.word	0x00003230
        /*0538*/ 	.word	0x00000000
        /*053c*/ 	.word	0x00000000
        /*0540*/ 	.short	0x0101
        /*0542*/ 	.byte	0xff
	.zero		1


	//   ....[67]....
        /*0544*/ 	.word	0x000032c0
        /*0548*/ 	.word	0x000000ff
        /*054c*/ 	.word	0x000000e0
        /*0550*/ 	.short	0x0106
        /*0552*/ 	.byte	0x04
	.zero		1


	//   ....[68]....
        /*0554*/ 	.word	0x000032e0
        /*0558*/ 	.word	0x000000ff
        /*055c*/ 	.word	0x000000e0
        /*0560*/ 	.short	0x010a
        /*0562*/ 	.byte	0x04
	.zero		1


	//   ....[69]....
        /*0564*/ 	.word	0x00003370
        /*0568*/ 	.word	0x000000ff
        /*056c*/ 	.word	0x000000e0
        /*0570*/ 	.short	0x0106
        /*0572*/ 	.byte	0x07
	.zero		1


	//   ....[70]....
        /*0574*/ 	.word	0x000033b0
        /*0578*/ 	.word	0x00000000
        /*057c*/ 	.word	0x000000e0
        /*0580*/ 	.short	0x010a
        /*0582*/ 	.byte	0xff
	.zero		1


	//   ....[71]....
        /*0584*/ 	.word	0x00003600
        /*0588*/ 	.word	0x000000ff
        /*058c*/ 	.word	0x00000008
        /*0590*/ 	.short	0x010a
        /*0592*/ 	.byte	0x05
	.zero		1


	//   ....[72]....
        /*0594*/ 	.word	0x00003620
        /*0598*/ 	.word	0x000000ff
        /*059c*/ 	.word	0x00000008
        /*05a0*/ 	.short	0x010a
        /*05a2*/ 	.byte	0x05
	.zero		1


	//   ....[73]....
        /*05a4*/ 	.word	0x000037b0
        /*05a8*/ 	.word	0x000000ff
        /*05ac*/ 	.word	0x00000008
        /*05b0*/ 	.short	0x010a
        /*05b2*/ 	.byte	0x05
	.zero		1


	//   ....[74]....
        /*05b4*/ 	.word	0x000037d0
        /*05b8*/ 	.word	0x000000ff
        /*05bc*/ 	.word	0x00000008
        /*05c0*/ 	.short	0x010a
        /*05c2*/ 	.byte	0x05
	.zero		1


	//   ....[75]....
        /*05c4*/ 	.word	0x00003890
        /*05c8*/ 	.word	0x000000ff
        /*05cc*/ 	.word	0x00000000
        /*05d0*/ 	.short	0x0101
        /*05d2*/ 	.byte	0x04
	.zero		1


	//   ....[76]....
        /*05d4*/ 	.word	0x00003bd0
        /*05d8*/ 	.word	0x00000000
        /*05dc*/ 	.word	0x000000d0
        /*05e0*/ 	.short	0x010a
        /*05e2*/ 	.byte	0xff
	.zero		1


	//   ....[77]....
        /*05e4*/ 	.word	0x00003c90
        /*05e8*/ 	.word	0x00000000
        /*05ec*/ 	.word	0x00000000
        /*05f0*/ 	.short	0x0101
        /*05f2*/ 	.byte	0xff
	.zero		1


	//   ....[78]....
        /*05f4*/ 	.word	0x00003d50
        /*05f8*/ 	.word	0x000000ff
        /*05fc*/ 	.word	0x00000000
        /*0600*/ 	.short	0x010a
        /*0602*/ 	.byte	0x04
	.zero		1


	//   ....[79]....
        /*0604*/ 	.word	0x00003d60
        /*0608*/ 	.word	0x000000ff
        /*060c*/ 	.word	0x00000110
        /*0610*/ 	.short	0x010a
        /*0612*/ 	.byte	0x1f
	.zero		1


	//   ....[80]....
        /*0614*/ 	.word	0x00003e10
        /*0618*/ 	.word	0x000000ff
        /*061c*/ 	.word	0x00000000
        /*0620*/ 	.short	0x010a
        /*0622*/ 	.byte	0x05
	.zero		1


	//   ....[81]....
        /*0624*/ 	.word	0x00003f40
        /*0628*/ 	.word	0x000000ff
        /*062c*/ 	.word	0x00000000
        /*0630*/ 	.short	0x010a
        /*0632*/ 	.byte	0x04
	.zero		1


	//   ....[82]....
        /*0634*/ 	.word	0x00004240
        /*0638*/ 	.word	0x000000ff
        /*063c*/ 	.word	0x00000000
        /*0640*/ 	.short	0x010a
        /*0642*/ 	.byte	0x04
	.zero		1


	//   ....[83]....
        /*0644*/ 	.word	0x000042d0
        /*0648*/ 	.word	0x000000ff
        /*064c*/ 	.word	0x00000000
        /*0650*/ 	.short	0x010a
        /*0652*/ 	.byte	0x05
	.zero		1


	//   ....[84]....
        /*0654*/ 	.word	0x00004360
        /*0658*/ 	.word	0x000000ff
        /*065c*/ 	.word	0x00000000
        /*0660*/ 	.short	0x010a
        /*0662*/ 	.byte	0x05
	.zero		1


	//   ....[85]....
        /*0664*/ 	.word	0x00004400
        /*0668*/ 	.word	0x00000000
        /*066c*/ 	.word	0x00000000
        /*0670*/ 	.short	0x010a
        /*0672*/ 	.byte	0xff
	.zero		1


	//   ....[86]....
        /*0674*/ 	.word	0x00004440
        /*0678*/ 	.word	0x00000000
        /*067c*/ 	.word	0x00000000
        /*0680*/ 	.short	0x010a
        /*0682*/ 	.byte	0xff
	.zero		1


	//   ....[87]....
        /*0684*/ 	.word	0x000044b0
        /*0688*/ 	.word	0x000000ff
        /*068c*/ 	.word	0x00000000
        /*0690*/ 	.short	0x0101
        /*0692*/ 	.byte	0x04
	.zero		1


	//   ....[88]....
        /*0694*/ 	.word	0x000044f0
        /*0698*/ 	.word	0x000000ff
        /*069c*/ 	.word	0x00000150
        /*06a0*/ 	.short	0x010a
        /*06a2*/ 	.byte	0x1a
	.zero		1


	//   ....[89]....
        /*06a4*/ 	.word	0x00004540
        /*06a8*/ 	.word	0x000000ff
        /*06ac*/ 	.word	0x00000000
        /*06b0*/ 	.short	0x0101
        /*06b2*/ 	.byte	0x04
	.zero		1


	//   ....[90]....
        /*06b4*/ 	.word	0x00004a60
        /*06b8*/ 	.word	0x00000008
        /*06bc*/ 	.word	0x000000d0
        /*06c0*/ 	.short	0x010a
        /*06c2*/ 	.byte	0xff
	.zero		1


	//   ....[91]....
        /*06c4*/ 	.word	0x00004bd0
        /*06c8*/ 	.word	0x00000000
        /*06cc*/ 	.word	0x00000000
        /*06d0*/ 	.short	0x0101
        /*06d2*/ 	.byte	0xff
	.zero		1


	//   ....[92]....
        /*06d4*/ 	.word	0x000050b0
        /*06d8*/ 	.word	0x000000ff
        /*06dc*/ 	.word	0x000000c8
        /*06e0*/ 	.short	0x010a
        /*06e2*/ 	.byte	0x15
	.zero		1


	//   ....[93]....
        /*06e4*/ 	.word	0x00005240
        /*06e8*/ 	.word	0x000000ff
        /*06ec*/ 	.word	0x000000a0
        /*06f0*/ 	.short	0x010a
        /*06f2*/ 	.byte	0x15
	.zero		1


	//   ....[94]....
        /*06f4*/ 	.word	0x00005390
        /*06f8*/ 	.word	0x000000ff
        /*06fc*/ 	.word	0x00000080
        /*0700*/ 	.short	0x010b
        /*0702*/ 	.byte	0x15
	.zero		1


	//   ....[95]....
        /*0704*/ 	.word	0x000053a0
        /*0708*/ 	.word	0x000000ff
        /*070c*/ 	.word	0x00000000
        /*0710*/ 	.short	0x0101
        /*0712*/ 	.byte	0x2b
	.zero		1


	//   ....[96]....
        /*0714*/ 	.word	0x000053b0
        /*0718*/ 	.word	0x000000ff
        /*071c*/ 	.word	0x000000a8
        /*0720*/ 	.short	0x010a
        /*0722*/ 	.byte	0x15
	.zero		1


	//   ....[97]....
        /*0724*/ 	.word	0x00005500
        /*0728*/ 	.word	0x000000ff
        /*072c*/ 	.word	0x00000088
        /*0730*/ 	.short	0x010b
        /*0732*/ 	.byte	0x15
	.zero		1


	//   ....[98]....
        /*0734*/ 	.word	0x00005510
        /*0738*/ 	.word	0x000000ff
        /*073c*/ 	.word	0x00000000
        /*0740*/ 	.short	0x0101
        /*0742*/ 	.byte	0x29
	.zero		1


	//   ....[99]....
        /*0744*/ 	.word	0x00005520
        /*0748*/ 	.word	0x000000ff
        /*074c*/ 	.word	0x000000b0
        /*0750*/ 	.short	0x010a
        /*0752*/ 	.byte	0x15
	.zero		1


	//   ....[100]....
        /*0754*/ 	.word	0x00005680
        /*0758*/ 	.word	0x000000ff
        /*075c*/ 	.word	0x00000090
        /*0760*/ 	.short	0x010b
        /*0762*/ 	.byte	0x15
	.zero		1


	//   ....[101]....
        /*0764*/ 	.word	0x00005690
        /*0768*/ 	.word	0x000000ff
        /*076c*/ 	.word	0x00000000
        /*0770*/ 	.short	0x0101
        /*0772*/ 	.byte	0x28
	.zero		1


	//   ....[102]....
        /*0774*/ 	.word	0x000056a0
        /*0778*/ 	.word	0x000000ff
        /*077c*/ 	.word	0x000000b8
        /*0780*/ 	.short	0x010a
        /*0782*/ 	.byte	0x15
	.zero		1


	//   ....[103]....
        /*0784*/ 	.word	0x000058a0
        /*0788*/ 	.word	0x000000ff
        /*078c*/ 	.word	0x00000098
        /*0790*/ 	.short	0x010b
        /*0792*/ 	.byte	0x15
	.zero		1


	//   ....[104]....
        /*0794*/ 	.word	0x000058b0
        /*0798*/ 	.word	0x000000ff
        /*079c*/ 	.word	0x00000000
        /*07a0*/ 	.short	0x0101
        /*07a2*/ 	.byte	0x27
	.zero		1


	//   ....[105]....
        /*07a4*/ 	.word	0x000058e0
        /*07a8*/ 	.word	0x000000ff
        /*07ac*/ 	.word	0x000000a0
        /*07b0*/ 	.short	0x010a
        /*07b2*/ 	.byte	0x15
	.zero		1


	//   ....[106]....
        /*07b4*/ 	.word	0x00005900
        /*07b8*/ 	.word	0x000000ff
        /*07bc*/ 	.word	0x000000a8
        /*07c0*/ 	.short	0x010a
        /*07c2*/ 	.byte	0x15
	.zero		1


	//   ....[107]....
        /*07c4*/ 	.word	0x00005920
        /*07c8*/ 	.word	0x000000ff
        /*07cc*/ 	.word	0x000000b0
        /*07d0*/ 	.short	0x010a
        /*07d2*/ 	.byte	0x15
	.zero		1


	//   ....[108]....
        /*07d4*/ 	.word	0x00005960
        /*07d8*/ 	.word	0x00000000
        /*07dc*/ 	.word	0x000000b8
        /*07e0*/ 	.short	0x010a
        /*07e2*/ 	.byte	0xff
	.zero		1


	//   ....[109]....
        /*07e4*/ 	.word	0x00005c70
        /*07e8*/ 	.word	0x00000003
        /*07ec*/ 	.word	0x000000d0
        /*07f0*/ 	.short	0x010a
        /*07f2*/ 	.byte	0xff
	.zero		1


	//   ....[110]....
        /*07f4*/ 	.word	0x00005df0
        /*07f8*/ 	.word	0x00000000
        /*07fc*/ 	.word	0x00000000
        /*0800*/ 	.short	0x0101
        /*0802*/ 	.byte	0xff
	.zero		1


	//   ....[111]....
        /*0804*/ 	.word	0x00006930
        /*0808*/ 	.word	0x000000ff
        /*080c*/ 	.word	0x00000080
        /*0810*/ 	.short	0x010a
        /*0812*/ 	.byte	0x2c
	.zero		1


	//   ....[112]....
        /*0814*/ 	.word	0x00006970
        /*0818*/ 	.word	0x00000062
        /*081c*/ 	.word	0x000000f0
        /*0820*/ 	.short	0x010a
        /*0822*/ 	.byte	0xff
	.zero		1


	//   ....[113]....
        /*0824*/ 	.word	0x00006a60
        /*0828*/ 	.word	0x000000ff
        /*082c*/ 	.word	0x00000080
        /*0830*/ 	.short	0x010a
        /*0832*/ 	.byte	0x2c
	.zero		1


	//   ....[114]....
        /*0834*/ 	.word	0x00006b50
        /*0838*/ 	.word	0x00000062
        /*083c*/ 	.word	0x000000f0
        /*0840*/ 	.short	0x010a
        /*0842*/ 	.byte	0xff
	.zero		1


	//   ....[115]....
        /*0844*/ 	.word	0x00007620
        /*0848*/ 	.word	0x00000000
        /*084c*/ 	.word	0x00000000
        /*0850*/ 	.short	0x0101
        /*0852*/ 	.byte	0xff
	.zero		1


	//   ....[116]....
        /*0854*/ 	.word	0x00007630
        /*0858*/ 	.word	0x00000003
        /*085c*/ 	.word	0x00000080
        /*0860*/ 	.short	0x010a
        /*0862*/ 	.byte	0xff
	.zero		1


	//   ....[117]....
        /*0864*/ 	.word	0x00007710
        /*0868*/ 	.word	0x00000003
        /*086c*/ 	.word	0x00000080
        /*0870*/ 	.short	0x010a
        /*0872*/ 	.byte	0xff
	.zero		1


	//   ....[118]....
        /*0874*/ 	.word	0x00008280
        /*0878*/ 	.word	0x00000068
        /*087c*/ 	.word	0x00000000
        /*0880*/ 	.short	0x0101
        /*0882*/ 	.byte	0xff
	.zero		1


	//   ....[119]....
        /*0884*/ 	.word	0x000082a0
        /*0888*/ 	.word	0x0000003e
        /*088c*/ 	.word	0x00000080
        /*0890*/ 	.short	0x010a
        /*0892*/ 	.byte	0xff
	.zero		1


	//   ....[120]....
        /*0894*/ 	.word	0x00008370
        /*0898*/ 	.word	0x0000003e
        /*089c*/ 	.word	0x00000080
        /*08a0*/ 	.short	0x010a
        /*08a2*/ 	.byte	0xff
	.zero		1


	//   ....[121]....
        /*08a4*/ 	.word	0x00008ed0
        /*08a8*/ 	.word	0x0000003e
        /*08ac*/ 	.word	0x00000000
        /*08b0*/ 	.short	0x0101
        /*08b2*/ 	.byte	0xff
	.zero		1


	//   ....[122]....
        /*08b4*/ 	.word	0x00008ef0
        /*08b8*/ 	.word	0x0000003d
        /*08bc*/ 	.word	0x00000080
        /*08c0*/ 	.short	0x010a
        /*08c2*/ 	.byte	0xff
	.zero		1


	//   ....[123]....
        /*08c4*/ 	.word	0x00008fc0
        /*08c8*/ 	.word	0x0000003d
        /*08cc*/ 	.word	0x00000080
        /*08d0*/ 	.short	0x010a
        /*08d2*/ 	.byte	0xff
	.zero		1


	//   ....[124]....
        /*08d4*/ 	.word	0x00009290
        /*08d8*/ 	.word	0x00000062
        /*08dc*/ 	.word	0x00000000
        /*08e0*/ 	.short	0x0101
        /*08e2*/ 	.byte	0xff
	.zero		1


	//   ....[125]....
        /*08e4*/ 	.word	0x00009b70
        /*08e8*/ 	.word	0x00000002
        /*08ec*/ 	.word	0x00000000
        /*08f0*/ 	.short	0x0101
        /*08f2*/ 	.byte	0xff
	.zero		1


	//   ....[126]....
        /*08f4*/ 	.word	0x00009e20
        /*08f8*/ 	.word	0x000000ff
        /*08fc*/ 	.word	0x00000000
        /*0900*/ 	.short	0x0101
        /*0902*/ 	.byte	0x04
	.zero		1


	//   ....[127]....
        /*0904*/ 	.word	0x00009e40
        /*0908*/ 	.word	0x00000000
        /*090c*/ 	.word	0x00000140
        /*0910*/ 	.short	0x010a
        /*0912*/ 	.byte	0xff
	.zero		1


	//   ....[128]....
        /*0914*/ 	.word	0x00009ea0
        /*0918*/ 	.word	0x00000000
        /*091c*/ 	.word	0x00000040
        /*0920*/ 	.short	0x010a
        /*0922*/ 	.byte	0xff
	.zero		1


	//   ....[129]....
        /*0924*/ 	.word	0x00009f00
        /*0928*/ 	.word	0x00000000
        /*092c*/ 	.word	0x00000040
        /*0930*/ 	.short	0x010a
        /*0932*/ 	.byte	0xff
	.zero		1


	//   ....[130]....
        /*0934*/ 	.word	0x00009f50
        /*0938*/ 	.word	0x00000003
        /*093c*/ 	.word	0x000000d0
        /*0940*/ 	.short	0x010a
        /*0942*/ 	.byte	0xff
	.zero		1


	//   ....[131]....
        /*0944*/ 	.word	0x00009fb0
        /*0948*/ 	.word	0x00000000
        /*094c*/ 	.word	0x00000000
        /*0950*/ 	.short	0x010a
        /*0952*/ 	.byte	0xff
	.zero		1


	//   ....[132]....
        /*0954*/ 	.word	0x0000a010
        /*0958*/ 	.word	0x00000000
        /*095c*/ 	.word	0x00000000
        /*0960*/ 	.short	0x010a
        /*0962*/ 	.byte	0xff
	.zero		1


	//   ....[133]....
        /*0964*/ 	.word	0x0000a070
        /*0968*/ 	.word	0x00000000
        /*096c*/ 	.word	0x00000000
        /*0970*/ 	.short	0x010a
        /*0972*/ 	.byte	0xff
	.zero		1


	//   ....[134]....
        /*0974*/ 	.word	0x0000a0d0
        /*0978*/ 	.word	0x00000000
        /*097c*/ 	.word	0x00000000
        /*0980*/ 	.short	0x010a
        /*0982*/ 	.byte	0xff
	.zero		1


	//   ....[135]....
        /*0984*/ 	.word	0x0000a130
        /*0988*/ 	.word	0x00000000
        /*098c*/ 	.word	0x00000000
        /*0990*/ 	.short	0x010a
        /*0992*/ 	.byte	0xff
	.zero		1


	//   ....[136]....
        /*0994*/ 	.word	0x0000a190
        /*0998*/ 	.word	0x00000000
        /*099c*/ 	.word	0x00000000
        /*09a0*/ 	.short	0x010a
        /*09a2*/ 	.byte	0xff
	.zero		1


	//   ....[137]....
        /*09a4*/ 	.word	0x0000a1f0
        /*09a8*/ 	.word	0x00000000
        /*09ac*/ 	.word	0x00000000
        /*09b0*/ 	.short	0x010a
        /*09b2*/ 	.byte	0xff
	.zero		1


	//   ....[138]....
        /*09b4*/ 	.word	0x0000a240
        /*09b8*/ 	.word	0x00000000
        /*09bc*/ 	.word	0x00000130
        /*09c0*/ 	.short	0x010a
        /*09c2*/ 	.byte	0xff
	.zero		1


	//   ....[139]....
        /*09c4*/ 	.word	0x0000a2a0
        /*09c8*/ 	.word	0x00000000
        /*09cc*/ 	.word	0x000000e0
        /*09d0*/ 	.short	0x010a
        /*09d2*/ 	.byte	0xff
	.zero		1


	//   ....[140]....
        /*09d4*/ 	.word	0x0000a2f0
        /*09d8*/ 	.word	0x00000000
        /*09dc*/ 	.word	0x000000d0
        /*09e0*/ 	.short	0x010a
        /*09e2*/ 	.byte	0xff
	.zero		1


	//   ....[141]....
        /*09e4*/ 	.word	0x0000a350
        /*09e8*/ 	.word	0x00000000
        /*09ec*/ 	.word	0x000000e0
        /*09f0*/ 	.short	0x010a
        /*09f2*/ 	.byte	0xff
	.zero		1


	//   ....[142]....
        /*09f4*/ 	.word	0x0000a3b0
        /*09f8*/ 	.word	0x00000005
        /*09fc*/ 	.word	0x00000008
        /*0a00*/ 	.short	0x010a
        /*0a02*/ 	.byte	0xff
	.zero		1


	//   ....[143]....
        /*0a04*/ 	.word	0x0000a4a0
        /*0a08*/ 	.word	0x00000003
        /*0a0c*/ 	.word	0x00000008
        /*0a10*/ 	.short	0x010a
        /*0a12*/ 	.byte	0xff
	.zero		1


	//   ....[144]....
        /*0a14*/ 	.word	0x0000a4f0
        /*0a18*/ 	.word	0x00000000
        /*0a1c*/ 	.word	0x000000d0
        /*0a20*/ 	.short	0x010a
        /*0a22*/ 	.byte	0xff
	.zero		1


	//   ....[145]....
        /*0a24*/ 	.word	0x0000a550
        /*0a28*/ 	.word	0x00000000
        /*0a2c*/ 	.word	0x00000110
        /*0a30*/ 	.short	0x010a
        /*0a32*/ 	.byte	0xff
	.zero		1


	//   ....[146]....
        /*0a34*/ 	.word	0x0000a5b0
        /*0a38*/ 	.word	0x00000000
        /*0a3c*/ 	.word	0x00000000
        /*0a40*/ 	.short	0x010a
        /*0a42*/ 	.byte	0xff
	.zero		1


	//   ....[147]....
        /*0a44*/ 	.word	0x0000a610
        /*0a48*/ 	.word	0x00000000
        /*0a4c*/ 	.word	0x00000000
        /*0a50*/ 	.short	0x010a
        /*0a52*/ 	.byte	0xff
	.zero		1


	//   ....[148]....
        /*0a54*/ 	.word	0x0000a670
        /*0a58*/ 	.word	0x00000000
        /*0a5c*/ 	.word	0x00000000
        /*0a60*/ 	.short	0x010a
        /*0a62*/ 	.byte	0xff
	.zero		1


	//   ....[149]....
        /*0a64*/ 	.word	0x0000a6d0
        /*0a68*/ 	.word	0x00000000
        /*0a6c*/ 	.word	0x00000000
        /*0a70*/ 	.short	0x010a
        /*0a72*/ 	.byte	0xff
	.zero		1


	//   ....[150]....
        /*0a74*/ 	.word	0x0000a730
        /*0a78*/ 	.word	0x00000000
        /*0a7c*/ 	.word	0x00000150
        /*0a80*/ 	.short	0x010a
        /*0a82*/ 	.byte	0xff
	.zero		1


	//   ....[151]....
        /*0a84*/ 	.word	0x0000a780
        /*0a88*/ 	.word	0x00000008
        /*0a8c*/ 	.word	0x000000d0
        /*0a90*/ 	.short	0x010a
        /*0a92*/ 	.byte	0xff
	.zero		1


	//   ....[152]....
        /*0a94*/ 	.word	0x0000a7e0
        /*0a98*/ 	.word	0x00000000
        /*0a9c*/ 	.word	0x000000c8
        /*0aa0*/ 	.short	0x010a
        /*0aa2*/ 	.byte	0xff
	.zero		1


	//   ....[153]....
        /*0aa4*/ 	.word	0x0000a840
        /*0aa8*/ 	.word	0x00000005
        /*0aac*/ 	.word	0x000000a0
        /*0ab0*/ 	.short	0x010a
        /*0ab2*/ 	.byte	0xff
	.zero		1


	//   ....[154]....
        /*0ab4*/ 	.word	0x0000a8a0
        /*0ab8*/ 	.word	0x00000005
        /*0abc*/ 	.word	0x000000a8
        /*0ac0*/ 	.short	0x010a
        /*0ac2*/ 	.byte	0xff
	.zero		1


	//   ....[155]....
        /*0ac4*/ 	.word	0x0000a900
        /*0ac8*/ 	.word	0x00000005
        /*0acc*/ 	.word	0x000000b0
        /*0ad0*/ 	.short	0x010a
        /*0ad2*/ 	.byte	0xff
	.zero		1


	//   ....[156]....
        /*0ad4*/ 	.word	0x0000a960
        /*0ad8*/ 	.word	0x00000005
        /*0adc*/ 	.word	0x000000b8
        /*0ae0*/ 	.short	0x010a
        /*0ae2*/ 	.byte	0xff
	.zero		1


	//   ....[157]....
        /*0ae4*/ 	.word	0x0000a9c0
        /*0ae8*/ 	.word	0x00000000
        /*0aec*/ 	.word	0x000000a0
        /*0af0*/ 	.short	0x010a
        /*0af2*/ 	.byte	0xff
	.zero		1


	//   ....[158]....
        /*0af4*/ 	.word	0x0000aa20
        /*0af8*/ 	.word	0x00000000
        /*0afc*/ 	.word	0x000000a8
        /*0b00*/ 	.short	0x010a
        /*0b02*/ 	.byte	0xff
	.zero		1


	//   ....[159]....
        /*0b04*/ 	.word	0x0000aa80
        /*0b08*/ 	.word	0x00000000
        /*0b0c*/ 	.word	0x000000b0
        /*0b10*/ 	.short	0x010a
        /*0b12*/ 	.byte	0xff
	.zero		1


	//   ....[160]....
        /*0b14*/ 	.word	0x0000aad0
        /*0b18*/ 	.word	0x00000003
        /*0b1c*/ 	.word	0x000000d0
        /*0b20*/ 	.short	0x010a
        /*0b22*/ 	.byte	0xff
	.zero		1


	//   ....[161]....
        /*0b24*/ 	.word	0x0000ab30
        /*0b28*/ 	.word	0x00000000
        /*0b2c*/ 	.word	0x00000080
        /*0b30*/ 	.short	0x010a
        /*0b32*/ 	.byte	0xff
	.zero		1


	//   ....[162]....
        /*0b34*/ 	.word	0x0000ab80
        /*0b38*/ 	.word	0x00000062
        /*0b3c*/ 	.word	0x000000f0
        /*0b40*/ 	.short	0x010a
        /*0b42*/ 	.byte	0xff
	.zero		1


	//   ....[163]....
        /*0b44*/ 	.word	0x0000abd0
        /*0b48*/ 	.word	0x00000003
        /*0b4c*/ 	.word	0x00000080
        /*0b50*/ 	.short	0x010a
        /*0b52*/ 	.byte	0xff
	.zero		1


	//   ....[164]....
        /*0b54*/ 	.word	0x0000ac20
        /*0b58*/ 	.word	0x0000003e
        /*0b5c*/ 	.word	0x00000080
        /*0b60*/ 	.short	0x010a
        /*0b62*/ 	.byte	0xff
	.zero		1


	//   ....[165]....
        /*0b64*/ 	.word	0x0000ac70
        /*0b68*/ 	.word	0x0000003d
        /*0b6c*/ 	.word	0x00000080
        /*0b70*/ 	.short	0x010a
        /*0b72*/ 	.byte	0xff
	.zero		1


	//----- nvinfo : EIATTR_NUM_MBARRIERS
	.align		4
.L_47:
        /*0b74*/ 	.byte	0x03, 0x38
        /*0b76*/ 	.short	0x002b


	//----- nvinfo : EIATTR_EXIT_INSTR_OFFSETS
	.align		4
        /*0b78*/ 	.byte	0x04, 0x1c
        /*0b7a*/ 	.short	(.L_49 - .L_48)


	//   ....[0]....
.L_48:
        /*0b7c*/ 	.word	0x00002e70


	//   ....[1]....
        /*0b80*/ 	.word	0x00003380


	//   ....[2]....
        /*0b84*/ 	.word	0x000033e0


	//   ....[3]....
        /*0b88*/ 	.word	0x00004770


	//   ....[4]....
        /*0b8c*/ 	.word	0x00005990


	//   ....[5]....
        /*0b90*/ 	.word	0x000059d0


	//   ....[6]....
        /*0b94*/ 	.word	0x00009d00


	//   ....[7]....
        /*0b98*/ 	.word	0x00009d80


	//   ....[8]....
        /*0b9c*/ 	.word	0x00009db0


	//   ....[9]....
        /*0ba0*/ 	.word	0x00009e30


	//----- nvinfo : EIATTR_MAX_THREADS
	.align		4
.L_49:
        /*0ba4*/ 	.byte	0x04, 0x05
        /*0ba6*/ 	.short	(.L_51 - .L_50)
.L_50:
        /*0ba8*/ 	.word	0x00000100
        /*0bac*/ 	.word	0x00000001
        /*0bb0*/ 	.word	0x00000001


	//----- nvinfo : EIATTR_CRS_STACK_SIZE
	.align		4
.L_51:
        /*0bb4*/ 	.byte	0x04, 0x1e
        /*0bb6*/ 	.short	(.L_53 - .L_52)
.L_52:
        /*0bb8*/ 	.word	0x00000000


	//----- nvinfo : EIATTR_CBANK_PARAM_SIZE
	.align		4
.L_53:
        /*0bbc*/ 	.byte	0x03, 0x19
        /*0bbe*/ 	.short	0x0800


	//----- nvinfo : EIATTR_PARAM_CBANK
	.align		4
        /*0bc0*/ 	.byte	0x04, 0x0a
        /*0bc2*/ 	.short	(.L_55 - .L_54)
	.align		4
.L_54:
        /*0bc4*/ 	.word	index@(.nv.constant0._ZN7cutlass13device_kernelINS_4gemm6kernel13GemmUniversalIN4cute5tupleIJiiiiEEENS1_10collective13CollectiveMmaINS1_35MainloopSm100TmaUmmaWarpSpecializedILi8ELi2ELi4ENS5_IJNS4_1CILi4EEENSA_ILi1EEESC_EEEEENS5_IJNSA_ILi256EEENSA_ILi128EEENSA_ILi64EEEEEENS_6half_tENS5_IJlSC_lEEESJ_SK_NS4_8TiledMMAINS4_8MMA_AtomIJNS4_26SM100_MMA_F16BF16_2x1SM_SSISJ_SJ_fLi256ELi128ELNS4_4UMMA5MajorE0ELSP_0ELNSO_7ScaleInE0ELSQ_0EEEEEENS4_6LayoutINS5_IJSC_SC_SC_EEENS5_IJNSA_ILi0EEESV_SV_EEEEENS5_IJNS4_10UnderscoreESY_SY_EEEEENS4_18SM100_TMA_2SM_LOADENS4_14ComposedLayoutINS4_7SwizzleILi3ELi4ELi3EEENS4_18smem_ptr_flag_bitsILi16EEENST_INS5_IJNSA_ILi8EEESH_EEENS5_IJSH_SC_EEEEEEEvNS4_8identityENS4_28SM100_TMA_2SM_LOAD_MULTICASTES1B_vS1C_EENS_8epilogue10collective18CollectiveEpilogueINS1F_23Sm100TmaWarpSpecializedILi4ELi2ELi32ELb1ELb0EEEJNS5_IJSG_SG_SH_EEENS5_IJNST_ISG_SC_EENST_INSA_ILi32EEESC_EEEEESJ_SK_SJ_SK_NS1F_6fusion15FusionCallbacksIS1J_NS1P_17LinearCombinationISJ_fSJ_fLNS_15FloatRoundStyleE2EEES1K_S1O_JEEENS4_5SM1004TMEM4LOAD26SM100_TMEM_LOAD_32dp32b32xENS4_13SM90_TMA_LOADENS12_INS13_ILi2ELi4ELi3EEES16_NST_INS5_IJS17_S1M_EEENS5_IJS1M_SC_EEEEEEENS4_39AutoVectorizingCopyWithAssumedAlignmentILi128EEENS4_14SM90_TMA_STOREES24_S26_S26_EEEvvEEEEvNT_6ParamsE)
        /*0bc8*/ 	.short	0x0380
        /*0bca*/ 	.short	0x0800


	//----- nvinfo : EIATTR_SW_WAR
	.align		4
.L_55:
        /*0bcc*/ 	.byte	0x04, 0x36
        /*0bce*/ 	.short	(.L_57 - .L_56)
.L_56:
        /*0bd0*/ 	.word	0x00000008
.L_57:


//--------------------- .nv.callgraph             --------------------------
	.section	.nv.callgraph,"",@"SHT_CUDA_CALLGRAPH"
	.align	4
	.sectionentsize	8
	.align		4
        /*0000*/ 	.word	0x00000000
	.align		4
        /*0004*/ 	.word	0xffffffff
	.align		4
        /*0008*/ 	.word	index@(_ZN7cutlass13device_kernelINS_4gemm6kernel13GemmUniversalIN4cute5tupleIJiiiiEEENS1_10collective13CollectiveMmaINS1_35MainloopSm100TmaUmmaWarpSpecializedILi8ELi2ELi4ENS5_IJNS4_1CILi4EEENSA_ILi1EEESC_EEEEENS5_IJNSA_ILi256EEENSA_ILi128EEENSA_ILi64EEEEEENS_6half_tENS5_IJlSC_lEEESJ_SK_NS4_8TiledMMAINS4_8MMA_AtomIJNS4_26SM100_MMA_F16BF16_2x1SM_SSISJ_SJ_fLi256ELi128ELNS4_4UMMA5MajorE0ELSP_0ELNSO_7ScaleInE0ELSQ_0EEEEEENS4_6LayoutINS5_IJSC_SC_SC_EEENS5_IJNSA_ILi0EEESV_SV_EEEEENS5_IJNS4_10UnderscoreESY_SY_EEEEENS4_18SM100_TMA_2SM_LOADENS4_14ComposedLayoutINS4_7SwizzleILi3ELi4ELi3EEENS4_18smem_ptr_flag_bitsILi16EEENST_INS5_IJNSA_ILi8EEESH_EEENS5_IJSH_SC_EEEEEEEvNS4_8identityENS4_28SM100_TMA_2SM_LOAD_MULTICASTES1B_vS1C_EENS_8epilogue10collective18CollectiveEpilogueINS1F_23Sm100TmaWarpSpecializedILi4ELi2ELi32ELb1ELb0EEEJNS5_IJSG_SG_SH_EEENS5_IJNST_ISG_SC_EENST_INSA_ILi32EEESC_EEEEESJ_SK_SJ_SK_NS1F_6fusion15FusionCallbacksIS1J_NS1P_17LinearCombinationISJ_fSJ_fLNS_15FloatRoundStyleE2EEES1K_S1O_JEEENS4_5SM1004TMEM4LOAD26SM100_TMEM_LOAD_32dp32b32xENS4_13SM90_TMA_LOADENS12_INS13_ILi2ELi4ELi3EEES16_NST_INS5_IJS17_S1M_EEENS5_IJS1M_SC_EEEEEEENS4_39AutoVectorizingCopyWithAssumedAlignmentILi128EEENS4_14SM90_TMA_STOREES24_S26_S26_EEEvvEEEEvNT_6ParamsE)
	.align		4
        /*000c*/ 	.word	index@(__assertfail)
	.align		4
        /*0010*/ 	.word	0x00000000
	.align		4
        /*0014*/ 	.word	0xfffffffe
	.align		4
        /*0018*/ 	.word	0x00000000
	.align		4
        /*001c*/ 	.word	0xfffffffd
	.align		4
        /*0020*/ 	.word	0x00000000
	.align		4
        /*0024*/ 	.word	0xfffffffc


//--------------------- .nv.constant4             --------------------------
	.section	.nv.constant4,"a",@progbits
	.align	8
	.align		8
.nv.constant4:
        /*0000*/ 	.dword	__assertfail
	.align		8
        /*0008*/ 	.dword	__unnamed_1
	.align		8
        /*0010*/ 	.dword	__unnamed_2
	.align		8
        /*0018*/ 	.dword	_ZN40_INTERNAL_b32c9df7_4_k_cu_2cb0ddbc_288774cuda3std3__45__cpo5beginE
	.align		8
        /*0020*/ 	.dword	_ZN40_INTERNAL_b32c9df7_4_k_cu_2cb0ddbc_288774cuda3std3__45__cpo3endE
	.align		8
        /*0028*/ 	.dword	_ZN40_INTERNAL_b32c9df7_4_k_cu_2cb0ddbc_288774cuda3std3__45__cpo6cbeginE
	.align		8
        /*0030*/ 	.dword	_ZN40_INTERNAL_b32c9df7_4_k_cu_2cb0ddbc_288774cuda3std3__45__cpo4cendE
	.align		8
        /*0038*/ 	.dword	_ZN40_INTERNAL_b32c9df7_4_k_cu_2cb0ddbc_288774cuda3std3__442_GLOBAL__N__b32c9df7_4_k_cu_2cb0ddbc_288776ignoreE
	.align		8
        /*0040*/ 	.dword	_ZN40_INTERNAL_b32c9df7_4_k_cu_2cb0ddbc_288774cuda3std3__419piecewise_constructE
	.align		8
        /*0048*/ 	.dword	_ZN40_INTERNAL_b32c9df7_4_k_cu_2cb0ddbc_288774cuda3std3__48in_placeE
	.align		8
        /*0050*/ 	.dword	_ZN40_INTERNAL_b32c9df7_4_k_cu_2cb0ddbc_288774cuda3std6ranges3__45__cpo4swapE
	.align		8
        /*0058*/ 	.dword	_ZN40_INTERNAL_b32c9df7_4_k_cu_2cb0ddbc_288774cuda3std6ranges3__45__cpo9iter_moveE
	.align		8
        /*0060*/ 	.dword	_ZN40_INTERNAL_b32c9df7_4_k_cu_2cb0ddbc_288774cute7productE
	.align		8
        /*0068*/ 	.dword	_ZN40_INTERNAL_b32c9df7_4_k_cu_2cb0ddbc_288774cute1_E
	.align		8
        /*0070*/ 	.dword	$str$25
	.align		8
        /*0078*/ 	.dword	$str$26
	.align		8
        /*0080*/ 	.dword	$str$27
	.align		8
        /*0088*/ 	.dword	$str$28


//--------------------- .text._ZN7cutlass13device_kernelINS_4gemm6kernel13GemmUniversalIN4cute5tupleIJiiiiEEENS1_10collective13CollectiveMmaINS1_35MainloopSm100TmaUmmaWarpSpecializedILi8ELi2ELi4ENS5_IJNS4_1CILi4EEENSA_ILi1EEESC_EEEEENS5_IJNSA_ILi256EEENSA_ILi128EEENSA_ILi64EEEEEENS_6half_tENS5_IJlSC_lEEESJ_SK_NS4_8TiledMMAINS4_8MMA_AtomIJNS4_26SM100_MMA_F16BF16_2x1SM_SSISJ_SJ_fLi256ELi128ELNS4_4UMMA5MajorE0ELSP_0ELNSO_7ScaleInE0ELSQ_0EEEEEENS4_6LayoutINS5_IJSC_SC_SC_EEENS5_IJNSA_ILi0EEESV_SV_EEEEENS5_IJNS4_10UnderscoreESY_SY_EEEEENS4_18SM100_TMA_2SM_LOADENS4_14ComposedLayoutINS4_7SwizzleILi3ELi4ELi3EEENS4_18smem_ptr_flag_bitsILi16EEENST_INS5_IJNSA_ILi8EEESH_EEENS5_IJSH_SC_EEEEEEEvNS4_8identityENS4_28SM100_TMA_2SM_LOAD_MULTICASTES1B_vS1C_EENS_8epilogue10collective18CollectiveEpilogueINS1F_23Sm100TmaWarpSpecializedILi4ELi2ELi32ELb1ELb0EEEJNS5_IJSG_SG_SH_EEENS5_IJNST_ISG_SC_EENST_INSA_ILi32EEESC_EEEEESJ_SK_SJ_SK_NS1F_6fusion15FusionCallbacksIS1J_NS1P_17LinearCombinationISJ_fSJ_fLNS_15FloatRoundStyleE2EEES1K_S1O_JEEENS4_5SM1004TMEM4LOAD26SM100_TMEM_LOAD_32dp32b32xENS4_13SM90_TMA_LOADENS12_INS13_ILi2ELi4ELi3EEES16_NST_INS5_IJS17_S1M_EEENS5_IJS1M_SC_EEEEEEENS4_39AutoVectorizingCopyWithAssumedAlignmentILi128EEENS4_14SM90_TMA_STOREES24_S26_S26_EEEvvEEEEvNT_6ParamsE --------------------------
	.section	.text._ZN7cutlass13device_kernelINS_4gemm6kernel13GemmUniversalIN4cute5tupleIJiiiiEEENS1_10collective13CollectiveMmaINS1_35MainloopSm100TmaUmmaWarpSpecializedILi8ELi2ELi4ENS5_IJNS4_1CILi4EEENSA_ILi1EEESC_EEEEENS5_IJNSA_ILi256EEENSA_ILi128EEENSA_ILi64EEEEEENS_6half_tENS5_IJlSC_lEEESJ_SK_NS4_8TiledMMAINS4_8MMA_AtomIJNS4_26SM100_MMA_F16BF16_2x1SM_SSISJ_SJ_fLi256ELi128ELNS4_4UMMA5MajorE0ELSP_0ELNSO_7ScaleInE0ELSQ_0EEEEEENS4_6LayoutINS5_IJSC_SC_SC_EEENS5_IJNSA_ILi0EEESV_SV_EEEEENS5_IJNS4_10UnderscoreESY_SY_EEEEENS4_18SM100_TMA_2SM_LOADENS4_14ComposedLayoutINS4_7SwizzleILi3ELi4ELi3EEENS4_18smem_ptr_flag_bitsILi16EEENST_INS5_IJNSA_ILi8EEESH_EEENS5_IJSH_SC_EEEEEEEvNS4_8identityENS4_28SM100_TMA_2SM_LOAD_MULTICASTES1B_vS1C_EENS_8epilogue10collective18CollectiveEpilogueINS1F_23Sm100TmaWarpSpecializedILi4ELi2ELi32ELb1ELb0EEEJNS5_IJSG_SG_SH_EEENS5_IJNST_ISG_SC_EENST_INSA_ILi32EEESC_EEEEESJ_SK_SJ_SK_NS1F_6fusion15FusionCallbacksIS1J_NS1P_17LinearCombinationISJ_fSJ_fLNS_15FloatRoundStyleE2EEES1K_S1O_JEEENS4_5SM1004TMEM4LOAD26SM100_TMEM_LOAD_32dp32b32xENS4_13SM90_TMA_LOADENS12_INS13_ILi2ELi4ELi3EEES16_NST_INS5_IJS17_S1M_EEENS5_IJS1M_SC_EEEEEEENS4_39AutoVectorizingCopyWithAssumedAlignmentILi128EEENS4_14SM90_TMA_STOREES24_S26_S26_EEEvvEEEEvNT_6ParamsE,"ax",@progbits
	.align	128
.text._ZN7cutlass13device_kernelINS_4gemm6kernel13GemmUniversalIN4cute5tupleIJiiiiEEENS1_10collective13CollectiveMmaINS1_35MainloopSm100TmaUmmaWarpSpecializedILi8ELi2ELi4ENS5_IJNS4_1CILi4EEENSA_ILi1EEESC_EEEEENS5_IJNSA_ILi256EEENSA_ILi128EEENSA_ILi64EEEEEENS_6half_tENS5_IJlSC_lEEESJ_SK_NS4_8TiledMMAINS4_8MMA_AtomIJNS4_26SM100_MMA_F16BF16_2x1SM_SSISJ_SJ_fLi256ELi128ELNS4_4UMMA5MajorE0ELSP_0ELNSO_7ScaleInE0ELSQ_0EEEEEENS4_6LayoutINS5_IJSC_SC_SC_EEENS5_IJNSA_ILi0EEESV_SV_EEEEENS5_IJNS4_10UnderscoreESY_SY_EEEEENS4_18SM100_TMA_2SM_LOADENS4_14ComposedLayoutINS4_7SwizzleILi3ELi4ELi3EEENS4_18smem_ptr_flag_bitsILi16EEENST_INS5_IJNSA_ILi8EEESH_EEENS5_IJSH_SC_EEEEEEEvNS4_8identityENS4_28SM100_TMA_2SM_LOAD_MULTICASTES1B_vS1C_EENS_8epilogue10collective18CollectiveEpilogueINS1F_23Sm100TmaWarpSpecializedILi4ELi2ELi32ELb1ELb0EEEJNS5_IJSG_SG_SH_EEENS5_IJNST_ISG_SC_EENST_INSA_ILi32EEESC_EEEEESJ_SK_SJ_SK_NS1F_6fusion15FusionCallbacksIS1J_NS1P_17LinearCombinationISJ_fSJ_fLNS_15FloatRoundStyleE2EEES1K_S1O_JEEENS4_5SM1004TMEM4LOAD26SM100_TMEM_LOAD_32dp32b32xENS4_13SM90_TMA_LOADENS12_INS13_ILi2ELi4ELi3EEES16_NST_INS5_IJS17_S1M_EEENS5_IJS1M_SC_EEEEEEENS4_39AutoVectorizingCopyWithAssumedAlignmentILi128EEENS4_14SM90_TMA_STOREES24_S26_S26_EEEvvEEEEvNT_6ParamsE:
        .type           _ZN7cutlass13device_kernelINS_4gemm6kernel13GemmUniversalIN4cute5tupleIJiiiiEEENS1_10collective13CollectiveMmaINS1_35MainloopSm100TmaUmmaWarpSpecializedILi8ELi2ELi4ENS5_IJNS4_1CILi4EEENSA_ILi1EEESC_EEEEENS5_IJNSA_ILi256EEENSA_ILi128EEENSA_ILi64EEEEEENS_6half_tENS5_IJlSC_lEEESJ_SK_NS4_8TiledMMAINS4_8MMA_AtomIJNS4_26SM100_MMA_F16BF16_2x1SM_SSISJ_SJ_fLi256ELi128ELNS4_4UMMA5MajorE0ELSP_0ELNSO_7ScaleInE0ELSQ_0EEEEEENS4_6LayoutINS5_IJSC_SC_SC_EEENS5_IJNSA_ILi0EEESV_SV_EEEEENS5_IJNS4_10UnderscoreESY_SY_EEEEENS4_18SM100_TMA_2SM_LOADENS4_14ComposedLayoutINS4_7SwizzleILi3ELi4ELi3EEENS4_18smem_ptr_flag_bitsILi16EEENST_INS5_IJNSA_ILi8EEESH_EEENS5_IJSH_SC_EEEEEEEvNS4_8identityENS4_28SM100_TMA_2SM_LOAD_MULTICASTES1B_vS1C_EENS_8epilogue10collective18CollectiveEpilogueINS1F_23Sm100TmaWarpSpecializedILi4ELi2ELi32ELb1ELb0EEEJNS5_IJSG_SG_SH_EEENS5_IJNST_ISG_SC_EENST_INSA_ILi32EEESC_EEEEESJ_SK_SJ_SK_NS1F_6fusion15FusionCallbacksIS1J_NS1P_17LinearCombinationISJ_fSJ_fLNS_15FloatRoundStyleE2EEES1K_S1O_JEEENS4_5SM1004TMEM4LOAD26SM100_TMEM_LOAD_32dp32b32xENS4_13SM90_TMA_LOADENS12_INS13_ILi2ELi4ELi3EEES16_NST_INS5_IJS17_S1M_EEENS5_IJS1M_SC_EEEEEEENS4_39AutoVectorizingCopyWithAssumedAlignmentILi128EEENS4_14SM90_TMA_STOREES24_S26_S26_EEEvvEEEEvNT_6ParamsE,@function
        .size           _ZN7cutlass13device_kernelINS_4gemm6kernel13GemmUniversalIN4cute5tupleIJiiiiEEENS1_10collective13CollectiveMmaINS1_35MainloopSm100TmaUmmaWarpSpecializedILi8ELi2ELi4ENS5_IJNS4_1CILi4EEENSA_ILi1EEESC_EEEEENS5_IJNSA_ILi256EEENSA_ILi128EEENSA_ILi64EEEEEENS_6half_tENS5_IJlSC_lEEESJ_SK_NS4_8TiledMMAINS4_8MMA_AtomIJNS4_26SM100_MMA_F16BF16_2x1SM_SSISJ_SJ_fLi256ELi128ELNS4_4UMMA5MajorE0ELSP_0ELNSO_7ScaleInE0ELSQ_0EEEEEENS4_6LayoutINS5_IJSC_SC_SC_EEENS5_IJNSA_ILi0EEESV_SV_EEEEENS5_IJNS4_10UnderscoreESY_SY_EEEEENS4_18SM100_TMA_2SM_LOADENS4_14ComposedLayoutINS4_7SwizzleILi3ELi4ELi3EEENS4_18smem_ptr_flag_bitsILi16EEENST_INS5_IJNSA_ILi8EEESH_EEENS5_IJSH_SC_EEEEEEEvNS4_8identityENS4_28SM100_TMA_2SM_LOAD_MULTICASTES1B_vS1C_EENS_8epilogue10collective18CollectiveEpilogueINS1F_23Sm100TmaWarpSpecializedILi4ELi2ELi32ELb1ELb0EEEJNS5_IJSG_SG_SH_EEENS5_IJNST_ISG_SC_EENST_INSA_ILi32EEESC_EEEEESJ_SK_SJ_SK_NS1F_6fusion15FusionCallbacksIS1J_NS1P_17LinearCombinationISJ_fSJ_fLNS_15FloatRoundStyleE2EEES1K_S1O_JEEENS4_5SM1004TMEM4LOAD26SM100_TMEM_LOAD_32dp32b32xENS4_13SM90_TMA_LOADENS12_INS13_ILi2ELi4ELi3EEES16_NST_INS5_IJS17_S1M_EEENS5_IJS1M_SC_EEEEEEENS4_39AutoVectorizingCopyWithAssumedAlignmentILi128EEENS4_14SM90_TMA_STOREES24_S26_S26_EEEvvEEEEvNT_6ParamsE,(.L_x_209 - _ZN7cutlass13device_kernelINS_4gemm6kernel13GemmUniversalIN4cute5tupleIJiiiiEEENS1_10collective13CollectiveMmaINS1_35MainloopSm100TmaUmmaWarpSpecializedILi8ELi2ELi4ENS5_IJNS4_1CILi4EEENSA_ILi1EEESC_EEEEENS5_IJNSA_ILi256EEENSA_ILi128EEENSA_ILi64EEEEEENS_6half_tENS5_IJlSC_lEEESJ_SK_NS4_8TiledMMAINS4_8MMA_AtomIJNS4_26SM100_MMA_F16BF16_2x1SM_SSISJ_SJ_fLi256ELi128ELNS4_4UMMA5MajorE0ELSP_0ELNSO_7ScaleInE0ELSQ_0EEEEEENS4_6LayoutINS5_IJSC_SC_SC_EEENS5_IJNSA_ILi0EEESV_SV_EEEEENS5_IJNS4_10UnderscoreESY_SY_EEEEENS4_18SM100_TMA_2SM_LOADENS4_14ComposedLayoutINS4_7SwizzleILi3ELi4ELi3EEENS4_18smem_ptr_flag_bitsILi16EEENST_INS5_IJNSA_ILi8EEESH_EEENS5_IJSH_SC_EEEEEEEvNS4_8identityENS4_28SM100_TMA_2SM_LOAD_MULTICASTES1B_vS1C_EENS_8epilogue10collective18CollectiveEpilogueINS1F_23Sm100TmaWarpSpecializedILi4ELi2ELi32ELb1ELb0EEEJNS5_IJSG_SG_SH_EEENS5_IJNST_ISG_SC_EENST_INSA_ILi32EEESC_EEEEESJ_SK_SJ_SK_NS1F_6fusion15FusionCallbacksIS1J_NS1P_17LinearCombinationISJ_fSJ_fLNS_15FloatRoundStyleE2EEES1K_S1O_JEEENS4_5SM1004TMEM4LOAD26SM100_TMEM_LOAD_32dp32b32xENS4_13SM90_TMA_LOADENS12_INS13_ILi2ELi4ELi3EEES16_NST_INS5_IJS17_S1M_EEENS5_IJS1M_SC_EEEEEEENS4_39AutoVectorizingCopyWithAssumedAlignmentILi128EEENS4_14SM90_TMA_STOREES24_S26_S26_EEEvvEEEEvNT_6ParamsE)
        .other          _ZN7cutlass13device_kernelINS_4gemm6kernel13GemmUniversalIN4cute5tupleIJiiiiEEENS1_10collective13CollectiveMmaINS1_35MainloopSm100TmaUmmaWarpSpecializedILi8ELi2ELi4ENS5_IJNS4_1CILi4EEENSA_ILi1EEESC_EEEEENS5_IJNSA_ILi256EEENSA_ILi128EEENSA_ILi64EEEEEENS_6half_tENS5_IJlSC_lEEESJ_SK_NS4_8TiledMMAINS4_8MMA_AtomIJNS4_26SM100_MMA_F16BF16_2x1SM_SSISJ_SJ_fLi256ELi128ELNS4_4UMMA5MajorE0ELSP_0ELNSO_7ScaleInE0ELSQ_0EEEEEENS4_6LayoutINS5_IJSC_SC_SC_EEENS5_IJNSA_ILi0EEESV_SV_EEEEENS5_IJNS4_10UnderscoreESY_SY_EEEEENS4_18SM100_TMA_2SM_LOADENS4_14ComposedLayoutINS4_7SwizzleILi3ELi4ELi3EEENS4_18smem_ptr_flag_bitsILi16EEENST_INS5_IJNSA_ILi8EEESH_EEENS5_IJSH_SC_EEEEEEEvNS4_8identityENS4_28SM100_TMA_2SM_LOAD_MULTICASTES1B_vS1C_EENS_8epilogue10collective18CollectiveEpilogueINS1F_23Sm100TmaWarpSpecializedILi4ELi2ELi32ELb1ELb0EEEJNS5_IJSG_SG_SH_EEENS5_IJNST_ISG_SC_EENST_INSA_ILi32EEESC_EEEEESJ_SK_SJ_SK_NS1F_6fusion15FusionCallbacksIS1J_NS1P_17LinearCombinationISJ_fSJ_fLNS_15FloatRoundStyleE2EEES1K_S1O_JEEENS4_5SM1004TMEM4LOAD26SM100_TMEM_LOAD_32dp32b32xENS4_13SM90_TMA_LOADENS12_INS13_ILi2ELi4ELi3EEES16_NST_INS5_IJS17_S1M_EEENS5_IJS1M_SC_EEEEEEENS4_39AutoVectorizingCopyWithAssumedAlignmentILi128EEENS4_14SM90_TMA_STOREES24_S26_S26_EEEvvEEEEvNT_6ParamsE,@"STO_CUDA_ENTRY STV_DEFAULT"
_ZN7cutlass13device_kernelINS_4gemm6kernel13GemmUniversalIN4cute5tupleIJiiiiEEENS1_10collective13CollectiveMmaINS1_35MainloopSm100TmaUmmaWarpSpecializedILi8ELi2ELi4ENS5_IJNS4_1CILi4EEENSA_ILi1EEESC_EEEEENS5_IJNSA_ILi256EEENSA_ILi128EEENSA_ILi64EEEEEENS_6half_tENS5_IJlSC_lEEESJ_SK_NS4_8TiledMMAINS4_8MMA_AtomIJNS4_26SM100_MMA_F16BF16_2x1SM_SSISJ_SJ_fLi256ELi128ELNS4_4UMMA5MajorE0ELSP_0ELNSO_7ScaleInE0ELSQ_0EEEEEENS4_6LayoutINS5_IJSC_SC_SC_EEENS5_IJNSA_ILi0EEESV_SV_EEEEENS5_IJNS4_10UnderscoreESY_SY_EEEEENS4_18SM100_TMA_2SM_LOADENS4_14ComposedLayoutINS4_7SwizzleILi3ELi4ELi3EEENS4_18smem_ptr_flag_bitsILi16EEENST_INS5_IJNSA_ILi8EEESH_EEENS5_IJSH_SC_EEEEEEEvNS4_8identityENS4_28SM100_TMA_2SM_LOAD_MULTICASTES1B_vS1C_EENS_8epilogue10collective18CollectiveEpilogueINS1F_23Sm100TmaWarpSpecializedILi4ELi2ELi32ELb1ELb0EEEJNS5_IJSG_SG_SH_EEENS5_IJNST_ISG_SC_EENST_INSA_ILi32EEESC_EEEEESJ_SK_SJ_SK_NS1F_6fusion15FusionCallbacksIS1J_NS1P_17LinearCombinationISJ_fSJ_fLNS_15FloatRoundStyleE2EEES1K_S1O_JEEENS4_5SM1004TMEM4LOAD26SM100_TMEM_LOAD_32dp32b32xENS4_13SM90_TMA_LOADENS12_INS13_ILi2ELi4ELi3EEES16_NST_INS5_IJS17_S1M_EEENS5_IJS1M_SC_EEEEEEENS4_39AutoVectorizingCopyWithAssumedAlignmentILi128EEENS4_14SM90_TMA_STOREES24_S26_S26_EEEvvEEEEvNT_6ParamsE:
[----:B------:R-:W1:Y:S01]  /*0000*/  LDC R1, c[0x0][0x37c] ;  /* 0x0000df00ff017b82 */ /* 0x000e620000000800 */
[----:B------:R-:W2:Y:S01]  /*0010*/  S2R R95, SR_TID.X ;  /* 0x00000000005f7919 */ /* 0x000ea20000002100 */
[----:B------:R-:W3:Y:S06]  /*0020*/  LDCU.64 UR8, c[0x0][0x890] ;  /* 0x00011200ff0877ac */ /* 0x000eec0008000a00 */
[----:B------:R-:W4:Y:S01]  /*0030*/  S2UR UR4, SR_CgaCtaId ;  /* 0x00000000000479c3 */ /* 0x000f220000008800 */
[----:B------:R-:W-:Y:S02]  /*0040*/  PRMT R80, RZ, 0x7610, R80 ;  /* 0x00007610ff507816 */ /* 0x000fe40000000050 */
[----:B------:R-:W-:Y:S01]  /*0050*/  ELECT P1, URZ, PT ;  /* 0x0000000000ff782f */ /* 0x000fe20003820000 */
[----:B---3--:R-:W-:-:S04]  /*0060*/  UISETP.NE.U32.AND UP0, UPT, UR8, URZ, UPT ;  /* 0x000000ff0800728c */ /* 0x008fc8000bf05070 */
[----:B------:R-:W-:Y:S02]  /*0070*/  UISETP.NE.AND.EX UP0, UPT, UR9, URZ, UPT, UP0 ;  /* 0x000000ff0900728c */ /* 0x000fe4000bf05300 */
[----:B----4-:R-:W-:Y:S02]  /*0080*/  ULOP3.LUT UR46, UR4, 0x1, URZ, 0xc0, !UPT ;  /* 0x00000001042e7892 */ /* 0x010fe4000f8ec0ff */
[----:B------:R-:W-:Y:S01]  /*0090*/  ULOP3.LUT UR45, UR4, 0x1, URZ, 0x3c, !UPT ;  /* 0x00000001042d7892 */ /* 0x000fe2000f8e3cff */
[----:B--2---:R-:W-:-:S05]  /*00a0*/  SHF.R.U32.HI R81, RZ, 0x5, R95 ;  /* 0x00000005ff517819 */ /* 0x004fca000001165f */
[----:B------:R-:W2:Y:S02]  /*00b0*/  SHFL.IDX PT, R0, R81, RZ, 0x1f ;  /* 0x00001fff51007589 */ /* 0x000ea400000e0000 */
[----:B--2---:R-:W-:Y:S01]  /*00c0*/  R2UR UR20, R0 ;  /* 0x00000000001472ca */ /* 0x004fe200000e0000 */
[----:B-1----:R-:W-:-:S14]  /*00d0*/  BRA.U UP0, `(.L_x_0) ;  /* 0x0000000100307547 */ /* 0x002fdc000b800000 */
[----:B------:R-:W1:Y:S02]  /*00e0*/  LDCU.64 UR4, c[0x0][0x888] ;  /* 0x00011100ff0477ac */ /* 0x000e640008000a00 */
[----:B-1----:R-:W-:-:S04]  /*00f0*/  UISETP.NE.U32.AND UP0, UPT, UR4, URZ, UPT ;  /* 0x000000ff0400728c */ /* 0x002fc8000bf05070 */
[----:B------:R-:W-:-:S09]  /*0100*/  UISETP.NE.AND.EX UP0, UPT, UR5, URZ, UPT, UP0 ;  /* 0x000000ff0500728c */ /* 0x000fd2000bf05300 */
[----:B------:R-:W-:Y:S05]  /*0110*/  BRA.U !UP0, `(.L_x_1) ;  /* 0x0000000108147547 */ /* 0x000fea000b800000 */
[----:B------:R-:W1:Y:S01]  /*0120*/  LDC.64 R2, c[0x0][0x888] ;  /* 0x00022200ff027b82 */ /* 0x000e620000000a00 */
[----:B------:R-:W1:Y:S02]  /*0130*/  LDCU.64 UR4, c[0x0][0x358] ;  /* 0x00006b00ff0477ac */ /* 0x000e640008000a00 */
[----:B-1----:R1:W5:Y:S01]  /*0140*/  LDG.E R41, desc[UR4][R2.64] ;  /* 0x0000000402297981 */ /* 0x002362000c1e1900 */
[----:B------:R-:W-:Y:S01]  /*0150*/  HFMA2 R80, -RZ, RZ, 0, 5.9604644775390625e-08 ;  /* 0x00000001ff507431 */ /* 0x000fe200000001ff */
[----:B------:R-:W-:Y:S05]  /*0160*/  BRA `(.L_x_0) ;  /* 0x00000000000c7947 */ /* 0x000fea0003800000 */
.L_x_1:
[----:B------:R-:W1:Y:S01]  /*0170*/  LDCU UR4, c[0x0][0x880] ;  /* 0x00011000ff0477ac */ /* 0x000e620008000800 */
[----:B------:R-:W-:Y:S01]  /*0180*/  HFMA2 R80, -RZ, RZ, 0, 5.9604644775390625e-08 ;  /* 0x00000001ff507431 */ /* 0x000fe200000001ff */
[----:B-1----:R-:W-:-:S07]  /*0190*/  MOV R41, UR4 ;  /* 0x0000000400297c02 */ /* 0x002fce0008000f00 */
.L_x_0:
[----:B------:R-:W2:Y:S02]  /*01a0*/  LDCU.64 UR4, c[0x0][0x8b0] ;  /* 0x00011600ff0477ac */ /* 0x000ea40008000a00 */
[----:B--2---:R-:W-:-:S04]  /*01b0*/  UISETP.NE.U32.AND UP0, UPT, UR4, URZ, UPT ;  /* 0x000000ff0400728c */ /* 0x004fc8000bf05070 */
[----:B------:R-:W-:-:S09]  /*01c0*/  UISETP.NE.AND.EX UP0, UPT, UR5, URZ, UPT, UP0 ;  /* 0x000000ff0500728c */ /* 0x000fd2000bf05300 */
[----:B------:R-:W-:Y:S05]  /*01d0*/  BRA.U UP0, `(.L_x_2) ;  /* 0x0000000100287547 */ /* 0x000fea000b800000 */
[----:B------:R-:W2:Y:S02]  /*01e0*/  LDCU.64 UR4, c[0x0][0x8a8] ;  /* 0x00011500ff0477ac */ /* 0x000ea40008000a00 */
[----:B--2---:R-:W-:-:S04]  /*01f0*/  UISETP.NE.U32.AND UP0, UPT, UR4, URZ, UPT ;  /* 0x000000ff0400728c */ /* 0x004fc8000bf05070 */
[----:B------:R-:W-:-:S09]  /*0200*/  UISETP.NE.AND.EX UP0, UPT, UR5, URZ, UPT, UP0 ;  /* 0x000000ff0500728c */ /* 0x000fd2000bf05300 */
[----:B------:R-:W-:Y:S05]  /*0210*/  BRA.U !UP0, `(.L_x_3) ;  /* 0x0000000108107547 */ /* 0x000fea000b800000 */
[----:B------:R-:W2:Y:S01]  /*0220*/  LDC.64 R38, c[0x0][0x8a8] ;  /* 0x00022a00ff267b82 */ /* 0x000ea20000000a00 */
[----:B------:R-:W2:Y:S02]  /*0230*/  LDCU.64 UR4, c[0x0][0x358] ;  /* 0x00006b00ff0477ac */ /* 0x000ea40008000a00 */
[----:B--2---:R2:W5:Y:S01]  /*0240*/  LDG.E R38, desc[UR4][R38.64] ;  /* 0x0000000426267981 */ /* 0x004562000c1e1900 */
[----:B------:R-:W-:Y:S05]  /*0250*/  BRA `(.L_x_2) ;  /* 0x0000000000087947 */ /* 0x000fea0003800000 */
.L_x_3:
[----:B------:R-:W2:Y:S02]  /*0260*/  LDCU UR4, c[0x0][0x8a0] ;  /* 0x00011400ff0477ac */ /* 0x000ea40008000800 */
[----:B--2---:R-:W-:Y:S02]  /*0270*/  MOV R38, UR4 ;  /* 0x0000000400267c02 */ /* 0x004fe40008000f00 */
.L_x_2:
[----:B------:R-:W-:Y:S01]  /*0280*/  IMAD.U32 R0, RZ, RZ, UR20 ;  /* 0x00000014ff007e24 */ /* 0x000fe2000f8e00ff */
[----:B------:R-:W-:Y:S04]  /*0290*/  BSSY.RECONVERGENT B0, `(.L_x_4) ;  /* 0x000000c000007945 */ /* 0x000fe80003800200 */
[C---:B------:R-:W-:Y:S02]  /*02a0*/  ISETP.NE.OR P2, PT, R0.reuse, 0x1, !P1 ;  /* 0x000000010000780c */ /* 0x040fe40004f45670 */
[----:B------:R-:W-:-:S11]  /*02b0*/  ISETP.NE.OR P0, PT, R0, 0x3, !P1 ;  /* 0x000000030000780c */ /* 0x000fd60004f05670 */
[----:B------:R-:W-:Y:S05]  /*02c0*/  @P2 BRA `(.L_x_5) ;  /* 0x0000000000202947 */ /* 0x000fea0003800000 */
[----:B------:R-:W3:Y:S02]  /*02d0*/  LDCU.64 UR4, c[0x0][0x348] ;  /* 0x00006900ff0477ac */ /* 0x000ee40008000a00 */
[----:B---3--:R-:W-:Y:S02]  /*02e0*/  UIADD3 UR6, UP1, UPT, UR4, 0x80, URZ ;  /* 0x0000008004067890 */ /* 0x008fe4000ff3e0ff */
[----:B------:R-:W-:Y:S02]  /*02f0*/  UIADD3 UR4, UP0, UPT, UR4, 0x180, URZ ;  /* 0x0000018004047890 */ /* 0x000fe4000ff1e0ff */
[----:B------:R-:W-:Y:S02]  /*0300*/  UIADD3.X UR7, UPT, UPT, URZ, UR5, URZ, UP1, !UPT ;  /* 0x00000005ff077290 */ /* 0x000fe40008ffe4ff */
[----:B------:R-:W-:-:S07]  /*0310*/  UIADD3.X UR5, UPT, UPT, URZ, UR5, URZ, UP0, !UPT ;  /* 0x00000005ff057290 */ /* 0x000fce00087fe4ff */
[----:B------:R3:W-:Y:S02]  /*0320*/  UTMACCTL.PF [UR6] ;  /* 0x00000000060079b9 */ /* 0x0007e40008040000 */
[----:B------:R3:W-:Y:S02]  /*0330*/  UTMACCTL.PF [UR4] ;  /* 0x00000000040079b9 */ /* 0x0007e40008040000 */
[----:B---3--:R-:W-:Y:S01]  /*0340*/  NOP ;  /* 0x0000000000007918 */ /* 0x008fe20000000000 */
.L_x_5:
[----:B------:R-:W-:Y:S05]  /*0350*/  BSYNC.RECONVERGENT B0 ;  /* 0x0000000000007941 */ /* 0x000fea0003800200 */
.L_x_4:
[----:B------:R-:W-:Y:S04]  /*0360*/  BSSY.RECONVERGENT B0, `(.L_x_6) ;  /* 0x000000a000007945 */ /* 0x000fe80003800200 */
        /* <DEDUP_REMOVED lines=9> */
.L_x_7:
[----:B------:R-:W-:Y:S05]  /*0400*/  BSYNC.RECONVERGENT B0 ;  /* 0x0000000000007941 */ /* 0x000fea0003800200 */
.L_x_6:
[----:B------:R-:W3:Y:S01]  /*0410*/  LDCU.64 UR4, c[0x0][0x888] ;  /* 0x00011100ff0477ac */ /* 0x000ee20008000a00 */
[----:B------:R-:W-:Y:S02]  /*0420*/  UISETP.EQ.U32.AND UP2, UPT, UR8, URZ, UPT ;  /* 0x000000ff0800728c */ /* 0x000fe4000bf42070 */
[----:B------:R-:W-:Y:S02]  /*0430*/  UPLOP3.LUT UP4, UPT, UPT, UPT, UPT, 0x80, 0x8 ;  /* 0x000000000008789c */ /* 0x000fe40003f8f070 */
[----:B---3--:R-:W-:-:S04]  /*0440*/  UISETP.NE.U32.AND UP0, UPT, UR4, URZ, UPT ;  /* 0x000000ff0400728c */ /* 0x008fc8000bf05070 */
[----:B------:R-:W-:-:S04]  /*0450*/  UISETP.NE.AND.EX UP1, UPT, UR5, URZ, UPT, UP0 ;  /* 0x000000ff0500728c */ /* 0x000fc8000bf25300 */
[----:B------:R-:W-:-:S04]  /*0460*/  UISETP.EQ.OR.EX UP3, UPT, UR9, URZ, !UP1, UP2 ;  /* 0x000000ff0900728c */ /* 0x000fc8000cf62720 */
[----:B------:R-:W-:-:S06]  /*0470*/  UP2UR UR4, UPR, URZ, 0x8 ;  /* 0x00000008ff047883 */ /* 0x000fcc0008000000 */
[----:B------:R-:W-:Y:S01]  /*0480*/  MOV R84, UR4 ;  /* 0x0000000400547c02 */ /* 0x000fe20008000f00 */
[----:B------:R-:W-:Y:S06]  /*0490*/  BRA.U !UP3, `(.L_x_8) ;  /* 0x000000010b207547 */ /* 0x000fec000b800000 */
[----:B------:R-:W-:Y:S01]  /*04a0*/  UISETP.NE.U32.AND UP2, UPT, UR8, URZ, UPT ;  /* 0x000000ff0800728c */ /* 0x000fe2000bf45070 */
[----:B-----5:R-:W-:Y:S01]  /*04b0*/  FSETP.NEU.AND P0, PT, R41, RZ, PT ;  /* 0x000000ff2900720b */ /* 0x020fe20003f0d000 */
[----:B------:R-:W-:Y:S02]  /*04c0*/  USEL UR4, URZ, 0xffffffff, UP1 ;  /* 0xffffffffff047887 */ /* 0x000fe40008800000 */
[----:B------:R-:W-:-:S10]  /*04d0*/  UISETP.NE.AND.EX UP2, UPT, UR9, URZ, UPT, UP2 ;  /* 0x000000ff0900728c */ /* 0x000fd4000bf45320 */
[----:B------:R-:W-:Y:S01]  /*04e0*/  VOTEU.ANY UP0, P0 ;  /* 0x0000000000ff7886 */ /* 0x000fe20000000100 */
[----:B------:R-:W-:-:S04]  /*04f0*/  @!UP2 USEL UR4, URZ, 0xffffffff, UP0 ;  /* 0xffffffffff04a887 */ /* 0x000fc80008000000 */
[----:B------:R-:W-:-:S04]  /*0500*/  ULOP3.LUT UR4, UR4, 0x1, URZ, 0xc0, !UPT ;  /* 0x0000000104047892 */ /* 0x000fc8000f8ec0ff */
[----:B------:R-:W-:-:S11]  /*0510*/  UISETP.NE.U32.AND UP4, UPT, UR4, 0x1, UPT ;  /* 0x000000010400788c */ /* 0x000fd6000bf85070 */
.L_x_8:
[----:B------:R-:W3:Y:S01]  /*0520*/  SHFL.IDX PT, R0, R81, RZ, 0x1f ;  /* 0x00001fff51007589 */ /* 0x000ee200000e0000 */
[----:B------:R-:W-:-:S04]  /*0530*/  UISETP.NE.AND UP0, UPT, UR20, 0x2, UPT ;  /* 0x000000021400788c */ /* 0x000fc8000bf05270 */
[----:B------:R-:W-:Y:S02]  /*0540*/  UISETP.EQ.AND UP2, UPT, UR46, URZ, !UP0 ;  /* 0x000000ff2e00728c */ /* 0x000fe4000c742270 */
[----:B------:R-:W-:-:S04]  /*0550*/  USEL UR50, URZ, 0x1, UP0 ;  /* 0x00000001ff327887 */ /* 0x000fc80008000000 */
[----:B------:R-:W-:Y:S02]  /*0560*/  PLOP3.LUT P3, PT, P1, PT, UP2, 0x80, 0x8 ;  /* 0x000000000008781c */ /* 0x000fe40000f6f028 */
[----:B---3--:R-:W-:-:S13]  /*0570*/  ISETP.NE.AND P0, PT, R0, RZ, PT ;  /* 0x000000ff0000720c */ /* 0x008fda0003f05270 */
[----:B------:R-:W-:Y:S05]  /*0580*/  @P0 BRA `(.L_x_9) ;  /* 0x0000000000780947 */ /* 0x000fea0003800000 */
[----:B------:R-:W3:Y:S01]  /*0590*/  S2UR UR5, SR_CgaCtaId ;  /* 0x00000000000579c3 */ /* 0x000ee20000008800 */
[----:B------:R-:W-:Y:S01]  /*05a0*/  UMOV UR4, 0x400 ;  /* 0x0000040000047882 */ /* 0x000fe20000000000 */
[----:B------:R-:W-:Y:S01]  /*05b0*/  UMOV UR8, 0x1 ;  /* 0x0000000100087882 */ /* 0x000fe20000000000 */
[----:B------:R-:W-:Y:S01]  /*05c0*/  UMOV UR6, 0x2 ;  /* 0x0000000200067882 */ /* 0x000fe20000000000 */
[----:B------:R-:W-:-:S04]  /*05d0*/  UIADD3 UR8, UPT, UPT, -UR8, 0x100000, URZ ;  /* 0x0010000008087890 */ /* 0x000fc8000fffe1ff */
[----:B------:R-:W-:Y:S02]  /*05e0*/  USHF.L.U32 UR9, UR8, 0xb, URZ ;  /* 0x0000000b08097899 */ /* 0x000fe400080006ff */
[----:B------:R-:W-:Y:S02]  /*05f0*/  USHF.L.U32 UR8, UR8, 0x1, URZ ;  /* 0x0000000108087899 */ /* 0x000fe400080006ff */
[----:B------:R-:W-:-:S04]  /*0600*/  UIADD3 UR6, UPT, UPT, -UR6, 0x100000, URZ ;  /* 0x0010000006067890 */ /* 0x000fc8000fffe1ff */
[----:B------:R-:W-:Y:S02]  /*0610*/  USHF.L.U32 UR7, UR6, 0xb, URZ ;  /* 0x0000000b06077899 */ /* 0x000fe400080006ff */
[----:B------:R-:W-:Y:S01]  /*0620*/  USHF.L.U32 UR6, UR6, 0x1, URZ ;  /* 0x0000000106067899 */ /* 0x000fe200080006ff */
[----:B------:R-:W-:Y:S01]  /*0630*/  ELECT P0, URZ, PT ;  /* 0x0000000000ff782f */ /* 0x000fe20003800000 */
[----:B---3--:R-:W-:Y:S01]  /*0640*/  ULEA UR4, UR5, UR4, 0x18 ;  /* 0x0000000405047291 */ /* 0x008fe2000f8ec0ff */
[----:B------:R-:W3:Y:S11]  /*0650*/  FENCE.VIEW.ASYNC.S ;  /* 0x00000000000073c6 */ /* 0x000ef60000000000 */
[----:B---3--:R3:W4:Y:S01]  /*0660*/  SYNCS.EXCH.64 URZ, [UR4], UR8 ;  /* 0x0000000804ff75b2 */ /* 0x0087220008000100 */
[----:B------:R3:W1:Y:S01]  /*0670*/  SYNCS.EXCH.64 URZ, [UR4+0x40], UR6 ;  /* 0x0000400604ff75b2 */ /* 0x0006620008000100 */
        /* <DEDUP_REMOVED lines=13> */
[----:B------:R3:W1:Y:S02]  /*0750*/  SYNCS.EXCH.64 URZ, [UR4+0x78], UR6 ;  /* 0x0000780604ff75b2 */ /* 0x0006640008000100 */
[----:B---3--:R-:W-:Y:S01]  /*0760*/  NOP ;  /* 0x0000000000007918 */ /* 0x008fe20000000000 */
.L_x_9:
[----:B------:R-:W3:Y:S01]  /*0770*/  SHFL.IDX PT, R0, R81, RZ, 0x1f ;  /* 0x00001fff51007589 */ /* 0x000ee200000e0000 */
[----:B------:R-:W-:Y:S01]  /*0780*/  NOP ;  /* 0x0000000000007918 */ /* 0x000fe20000000000 */
[----:B---3--:R-:W-:-:S13]  /*0790*/  ISETP.NE.AND P0, PT, R0, 0x1, PT ;  /* 0x000000010000780c */ /* 0x008fda0003f05270 */
        /* <DEDUP_REMOVED lines=14> */
[----:B---3--:R3:W1:Y:S01]  /*0880*/  SYNCS.EXCH.64 URZ, [UR4+0x80], UR8 ;  /* 0x0000800804ff75b2 */ /* 0x0086620008000100 */
[----:B------:R3:W1:Y:S01]  /*0890*/  SYNCS.EXCH.64 URZ, [UR4+0xa0], UR6 ;  /* 0x0000a00604ff75b2 */ /* 0x0006620008000100 */
[----:B------:R3:W1:Y:S01]  /*08a0*/  SYNCS.EXCH.64 URZ, [UR4+0x88], UR8 ;  /* 0x0000880804ff75b2 */ /* 0x0006620008000100 */
[----:B------:R3:W1:Y:S01]  /*08b0*/  SYNCS.EXCH.64 URZ, [UR4+0xa8], UR6 ;  /* 0x0000a80604ff75b2 */ /* 0x0006620008000100 */
[----:B------:R3:W1:Y:S01]  /*08c0*/  SYNCS.EXCH.64 URZ, [UR4+0x90], UR8 ;  /* 0x0000900804ff75b2 */ /* 0x0006620008000100 */
[----:B------:R3:W1:Y:S01]  /*08d0*/  SYNCS.EXCH.64 URZ, [UR4+0xb0], UR6 ;  /* 0x0000b00604ff75b2 */ /* 0x0006620008000100 */
[----:B------:R3:W1:Y:S01]  /*08e0*/  SYNCS.EXCH.64 URZ, [UR4+0x98], UR8 ;  /* 0x0000980804ff75b2 */ /* 0x0006620008000100 */
[----:B------:R3:W1:Y:S01]  /*08f0*/  SYNCS.EXCH.64 URZ, [UR4+0xb8], UR6 ;  /* 0x0000b80604ff75b2 */ /* 0x0006620008000100 */
[----:B------:R-:W-:Y:S01]  /*0900*/  NOP ;  /* 0x0000000000007918 */ /* 0x000fe20000000000 */
.L_x_10:
[----:B------:R-:W2:Y:S01]  /*0910*/  SHFL.IDX PT, R0, R81, RZ, 0x1f ;  /* 0x00001fff51007589 */ /* 0x000ea200000e0000 */
[----:B------:R-:W-:Y:S01]  /*0920*/  NOP ;  /* 0x0000000000007918 */ /* 0x000fe20000000000 */
[----:B--2---:R-:W-:-:S13]  /*0930*/  ISETP.NE.AND P0, PT, R0, 0x3, PT ;  /* 0x000000030000780c */ /* 0x004fda0003f05270 */
[----:B------:R-:W-:Y:S05]  /*0940*/  @P0 BRA `(.L_x_11) ;  /* 0x0000000000300947 */ /* 0x000fea0003800000 */
[----:B---3--:R-:W2:Y:S01]  /*0950*/  S2UR UR6, SR_CgaCtaId ;  /* 0x00000000000679c3 */ /* 0x008ea20000008800 */
[----:B------:R-:W-:Y:S01]  /*0960*/  UMOV UR4, 0x400 ;  /* 0x0000040000047882 */ /* 0x000fe20000000000 */
[----:B------:R-:W-:Y:S01]  /*0970*/  UMOV UR5, 0x20 ;  /* 0x0000002000057882 */ /* 0x000fe20000000000 */
[----:B------:R-:W-:Y:S01]  /*0980*/  ELECT P0, URZ, PT ;  /* 0x0000000000ff782f */ /* 0x000fe20003800000 */
[----:B--2---:R-:W-:Y:S02]  /*0990*/  ULEA UR6, UR6, UR4, 0x18 ;  /* 0x0000000406067291 */ /* 0x004fe4000f8ec0ff */
[----:B------:R-:W-:-:S04]  /*09a0*/  UIADD3 UR4, UPT, UPT, -UR5, 0x100000, URZ ;  /* 0x0010000005047890 */ /* 0x000fc8000fffe1ff */
[----:B------:R-:W-:Y:S02]  /*09b0*/  USHF.L.U32 UR5, UR4, 0xb, URZ ;  /* 0x0000000b04057899 */ /* 0x000fe400080006ff */
[----:B------:R-:W-:Y:S01]  /*09c0*/  USHF.L.U32 UR4, UR4, 0x1, URZ ;  /* 0x0000000104047899 */ /* 0x000fe200080006ff */
[----:B------:R-:W2:Y:S11]  /*09d0*/  FENCE.VIEW.ASYNC.S ;  /* 0x00000000000073c6 */ /* 0x000eb60000000000 */
[----:B--2---:R2:W3:Y:S01]  /*09e0*/  SYNCS.EXCH.64 URZ, [UR6+0xc0], UR4 ;  /* 0x0000c00406ff75b2 */ /* 0x0044e20008000100 */
[----:B------:R2:W1:Y:S01]  /*09f0*/  SYNCS.EXCH.64 URZ, [UR6+0xc8], UR4 ;  /* 0x0000c80406ff75b2 */ /* 0x0004620008000100 */
[----:B------:R-:W-:Y:S01]  /*0a00*/  NOP ;  /* 0x0000000000007918 */ /* 0x000fe20000000000 */
.L_x_11:
[----:B------:R-:W4:Y:S01]  /*0a10*/  SHFL.IDX PT, R0, R81, RZ, 0x1f ;  /* 0x00001fff51007589 */ /* 0x000f2200000e0000 */
[----:B------:R-:W-:Y:S01]  /*0a20*/  NOP ;  /* 0x0000000000007918 */ /* 0x000fe20000000000 */
[----:B----4-:R-:W-:-:S13]  /*0a30*/  ISETP.NE.AND P0, PT, R0, 0x4, PT ;  /* 0x000000040000780c */ /* 0x010fda0003f05270 */
[----:B------:R-:W-:Y:S05]  /*0a40*/  @P0 BRA `(.L_x_12) ;  /* 0x00000000004c0947 */ /* 0x000fea0003800000 */
[----:B--2---:R-:W2:Y:S01]  /*0a50*/  S2UR UR5, SR_CgaCtaId ;  /* 0x00000000000579c3 */ /* 0x004ea20000008800 */
[----:B---3--:R-:W-:Y:S01]  /*0a60*/  UMOV UR4, 0x3a0 ;  /* 0x000003a000047882 */ /* 0x008fe20000000000 */
[----:B------:R-:W-:Y:S01]  /*0a70*/  UMOV UR6, 0x400 ;  /* 0x0000040000067882 */ /* 0x000fe20000000000 */
[----:B------:R-:W-:Y:S01]  /*0a80*/  USEL UR4, UR4, 0x320, UP4 ;  /* 0x0000032004047887 */ /* 0x000fe2000a000000 */
[----:B------:R-:W-:Y:S01]  /*0a90*/  UMOV UR8, 0x1 ;  /* 0x0000000100087882 */ /* 0x000fe20000000000 */
[----:B------:R-:W-:Y:S01]  /*0aa0*/  ELECT P0, URZ, PT ;  /* 0x0000000000ff782f */ /* 0x000fe20003800000 */
[----:B------:R-:W-:-:S04]  /*0ab0*/  UIADD3 UR8, UPT, UPT, -UR8, 0x100000, URZ ;  /* 0x0010000008087890 */ /* 0x000fc8000fffe1ff */
[----:B------:R-:W-:Y:S02]  /*0ac0*/  USHF.L.U32 UR9, UR8, 0xb, URZ ;  /* 0x0000000b08097899 */ /* 0x000fe400080006ff */
[----:B------:R-:W-:Y:S02]  /*0ad0*/  USHF.L.U32 UR8, UR8, 0x1, URZ ;  /* 0x0000000108087899 */ /* 0x000fe400080006ff */
[----:B--2---:R-:W-:Y:S02]  /*0ae0*/  ULEA UR6, UR5, UR6, 0x18 ;  /* 0x0000000605067291 */ /* 0x004fe4000f8ec0ff */
[----:B------:R-:W-:-:S04]  /*0af0*/  UIADD3 UR4, UPT, UPT, -UR4, 0x100000, URZ ;  /* 0x0010000004047890 */ /* 0x000fc8000fffe1ff */
[----:B------:R-:W-:Y:S02]  /*0b00*/  USHF.L.U32 UR5, UR4, 0xb, URZ ;  /* 0x0000000b04057899 */ /* 0x000fe400080006ff */
[----:B------:R-:W-:Y:S01]  /*0b10*/  USHF.L.U32 UR4, UR4, 0x1, URZ ;  /* 0x0000000104047899 */ /* 0x000fe200080006ff */
[----:B------:R-:W2:Y:S03]  /*0b20*/  FENCE.VIEW.ASYNC.S ;  /* 0x00000000000073c6 */ /* 0x000ea60000000000 */
[----:B--2---:R4:W2:Y:S08]  /*0b30*/  SYNCS.EXCH.64 URZ, [UR6+0xd0], UR8 ;  /* 0x0000d00806ff75b2 */ /* 0x0048b00008000100 */
[----:B------:R4:W3:Y:S01]  /*0b40*/  SYNCS.EXCH.64 URZ, [UR6+0xe0], UR4 ;  /* 0x0000e00406ff75b2 */ /* 0x0008e20008000100 */
[----:B------:R4:W1:Y:S01]  /*0b50*/  SYNCS.EXCH.64 URZ, [UR6+0xd8], UR8 ;  /* 0x0000d80806ff75b2 */ /* 0x0008620008000100 */
[----:B------:R4:W1:Y:S02]  /*0b60*/  SYNCS.EXCH.64 URZ, [UR6+0xe8], UR4 ;  /* 0x0000e80406ff75b2 */ /* 0x0008640008000100 */
[----:B----4-:R-:W-:Y:S01]  /*0b70*/  NOP ;  /* 0x0000000000007918 */ /* 0x010fe20000000000 */
.L_x_12:
[----:B------:R-:W4:Y:S01]  /*0b80*/  SHFL.IDX PT, R0, R81, RZ, 0x1f ;  /* 0x00001fff51007589 */ /* 0x000f2200000e0000 */
[----:B------:R-:W-:Y:S01]  /*0b90*/  NOP ;  /* 0x0000000000007918 */ /* 0x000fe20000000000 */
[----:B----4-:R-:W-:-:S13]  /*0ba0*/  ISETP.NE.AND P0, PT, R0, 0x5, PT ;  /* 0x000000050000780c */ /* 0x010fda0003f05270 */
[----:B------:R-:W-:Y:S05]  /*0bb0*/  @P0 BRA `(.L_x_13) ;  /* 0x0000000000580947 */ /* 0x000fea0003800000 */
[----:B--2---:R-:W2:Y:S01]  /*0bc0*/  S2UR UR5, SR_CgaCtaId ;  /* 0x00000000000579c3 */ /* 0x004ea20000008800 */
[----:B---3--:R-:W-:Y:S01]  /*0bd0*/  UMOV UR4, 0x400 ;  /* 0x0000040000047882 */ /* 0x008fe20000000000 */
        /* <DEDUP_REMOVED lines=9> */
[----:B--2---:R-:W-:Y:S01]  /*0c70*/  ULEA UR4, UR5, UR4, 0x18 ;  /* 0x0000000405047291 */ /* 0x004fe2000f8ec0ff */
[----:B------:R-:W2:Y:S11]  /*0c80*/  FENCE.VIEW.ASYNC.S ;  /* 0x00000000000073c6 */ /* 0x000eb60000000000 */
[----:B--2---:R4:W2:Y:S01]  /*0c90*/  SYNCS.EXCH.64 URZ, [UR4+0xf0], UR6 ;  /* 0x0000f00604ff75b2 */ /* 0x0048a20008000100 */
[----:B------:R4:W3:Y:S01]  /*0ca0*/  SYNCS.EXCH.64 URZ, [UR4+0x110], UR8 ;  /* 0x0001100804ff75b2 */ /* 0x0008e20008000100 */
[----:B------:R4:W1:Y:S01]  /*0cb0*/  SYNCS.EXCH.64 URZ, [UR4+0xf8], UR6 ;  /* 0x0000f80604ff75b2 */ /* 0x0008620008000100 */
[----:B------:R4:W1:Y:S01]  /*0cc0*/  SYNCS.EXCH.64 URZ, [UR4+0x118], UR8 ;  /* 0x0001180804ff75b2 */ /* 0x0008620008000100 */
[----:B------:R4:W1:Y:S01]  /*0cd0*/  SYNCS.EXCH.64 URZ, [UR4+0x100], UR6 ;  /* 0x0001000604ff75b2 */ /* 0x0008620008000100 */
[----:B------:R4:W1:Y:S01]  /*0ce0*/  SYNCS.EXCH.64 URZ, [UR4+0x120], UR8 ;  /* 0x0001200804ff75b2 */ /* 0x0008620008000100 */
[----:B------:R4:W1:Y:S01]  /*0cf0*/  SYNCS.EXCH.64 URZ, [UR4+0x108], UR6 ;  /* 0x0001080604ff75b2 */ /* 0x0008620008000100 */
[----:B------:R4:W1:Y:S02]  /*0d00*/  SYNCS.EXCH.64 URZ, [UR4+0x128], UR8 ;  /* 0x0001280804ff75b2 */ /* 0x0008640008000100 */
[----:B----4-:R-:W-:Y:S01]  /*0d10*/  NOP ;  /* 0x0000000000007918 */ /* 0x010fe20000000000 */
.L_x_13:
[----:B------:R-:W4:Y:S01]  /*0d20*/  SHFL.IDX PT, R0, R81, RZ, 0x1f ;  /* 0x00001fff51007589 */ /* 0x000f2200000e0000 */
[----:B------:R-:W-:Y:S01]  /*0d30*/  ISETP.NE.OR P1, PT, RZ, UR20, !P1 ;  /* 0x00000014ff007c0c */ /* 0x000fe2000cf25670 */
[----:B------:R-:W-:Y:S01]  /*0d40*/  NOP ;  /* 0x0000000000007918 */ /* 0x000fe20000000000 */
[----:B----4-:R-:W-:-:S13]  /*0d50*/  ISETP.NE.AND P0, PT, R0, 0x3, PT ;  /* 0x000000030000780c */ /* 0x010fda0003f05270 */
[----:B------:R-:W-:Y:S05]  /*0d60*/  @P0 BRA `(.L_x_14) ;  /* 0x0000000000380947 */ /* 0x000fea0003800000 */
[----:B--2---:R-:W2:Y:S01]  /*0d70*/  S2UR UR5, SR_CgaCtaId ;  /* 0x00000000000579c3 */ /* 0x004ea20000008800 */
[----:B---3--:R-:W-:Y:S01]  /*0d80*/  UMOV UR4, 0x400 ;  /* 0x0000040000047882 */ /* 0x008fe20000000000 */
[----:B------:R-:W-:Y:S01]  /*0d90*/  UMOV UR6, 0x20 ;  /* 0x0000002000067882 */ /* 0x000fe20000000000 */
[----:B------:R-:W-:Y:S01]  /*0da0*/  ELECT P0, URZ, PT ;  /* 0x0000000000ff782f */ /* 0x000fe20003800000 */
[----:B------:R-:W-:-:S04]  /*0db0*/  UIADD3 UR6, UPT, UPT, -UR6, 0x100000, URZ ;  /* 0x0010000006067890 */ /* 0x000fc8000fffe1ff */
[----:B------:R-:W-:Y:S02]  /*0dc0*/  USHF.L.U32 UR7, UR6, 0xb, URZ ;  /* 0x0000000b06077899 */ /* 0x000fe400080006ff */
[----:B------:R-:W-:Y:S02]  /*0dd0*/  USHF.L.U32 UR6, UR6, 0x1, URZ ;  /* 0x0000000106067899 */ /* 0x000fe400080006ff */
[----:B--2---:R-:W-:Y:S01]  /*0de0*/  ULEA UR4, UR5, UR4, 0x18 ;  /* 0x0000000405047291 */ /* 0x004fe2000f8ec0ff */
[----:B------:R-:W2:Y:S11]  /*0df0*/  FENCE.VIEW.ASYNC.S ;  /* 0x00000000000073c6 */ /* 0x000eb60000000000 */
[----:B--2---:R4:W2:Y:S01]  /*0e00*/  SYNCS.EXCH.64 URZ, [UR4+0x130], UR6 ;  /* 0x0001300604ff75b2 */ /* 0x0048a20008000100 */
[----:B------:R4:W3:Y:S01]  /*0e10*/  SYNCS.EXCH.64 URZ, [UR4+0x140], UR6 ;  /* 0x0001400604ff75b2 */ /* 0x0008e20008000100 */
[----:B------:R4:W1:Y:S01]  /*0e20*/  SYNCS.EXCH.64 URZ, [UR4+0x138], UR6 ;  /* 0x0001380604ff75b2 */ /* 0x0008620008000100 */
[----:B------:R4:W1:Y:S02]  /*0e30*/  SYNCS.EXCH.64 URZ, [UR4+0x148], UR6 ;  /* 0x0001480604ff75b2 */ /* 0x0008640008000100 */
[----:B----4-:R-:W-:Y:S01]  /*0e40*/  NOP ;  /* 0x0000000000007918 */ /* 0x010fe20000000000 */
.L_x_14:
[----:B---3--:R-:W3:Y:S01]  /*0e50*/  S2UR UR7, SR_CgaCtaId ;  /* 0x00000000000779c3 */ /* 0x008ee20000008800 */
[----:B------:R-:W-:Y:S01]  /*0e60*/  VOTEU.ALL UP0, P1 ;  /* 0x0000000000ff7886 */ /* 0x000fe20000800000 */
[----:B--2---:R-:W-:Y:S01]  /*0e70*/  UMOV UR4, 0x20 ;  /* 0x0000002000047882 */ /* 0x004fe20000000000 */
[----:B------:R-:W-:Y:S01]  /*0e80*/  NOP ;  /* 0x0000000000007918 */ /* 0x000fe20000000000 */
[----:B-1----:R-:W-:Y:S01]  /*0e90*/  LOP3.LUT R3, R95, 0x1f, RZ, 0xc0, !PT ;  /* 0x0000001f5f037812 */ /* 0x002fe200078ec0ff */
[----:B------:R-:W-:Y:S01]  /*0ea0*/  UISETP.NE.AND UP5, UPT, UR20, URZ, UPT ;  /* 0x000000ff1400728c */ /* 0x000fe2000bfa5270 */
[----:B------:R-:W-:Y:S01]  /*0eb0*/  @!UP0 UMOV UR6, 0x400 ;  /* 0x0000040000068882 */ /* 0x000fe20000000000 */
[----:B------:R-:W-:-:S04]  /*0ec0*/  @!UP0 UIADD3 UR4, UPT, UPT, -UR4, 0x100000, URZ ;  /* 0x0010000004048890 */ /* 0x000fc8000fffe1ff */
[----:B------:R-:W-:Y:S02]  /*0ed0*/  @!UP0 USHF.L.U32 UR5, UR4, 0xb, URZ ;  /* 0x0000000b04058899 */ /* 0x000fe400080006ff */
[----:B------:R-:W-:Y:S02]  /*0ee0*/  @!UP0 USHF.L.U32 UR4, UR4, 0x1, URZ ;  /* 0x0000000104048899 */ /* 0x000fe400080006ff */
[----:B---3--:R-:W-:Y:S01]  /*0ef0*/  @!UP0 ULEA UR6, UR7, UR6, 0x18 ;  /* 0x0000000607068291 */ /* 0x008fe2000f8ec0ff */
[----:B------:R-:W1:Y:S01]  /*0f00*/  LDCU UR7, c[0x0][0x36c] ;  /* 0x00006d80ff0777ac */ /* 0x000e620008000800 */
[----:B------:R-:W-:Y:S01]  /*0f10*/  VOTEU.ALL UP0, P1 ;  /* 0x0000000000ff7886 */ /* 0x000fe20000800000 */
[----:B------:R-:W2:Y:S09]  /*0f20*/  FENCE.VIEW.ASYNC.S ;  /* 0x00000000000073c6 */ /* 0x000eb20000000000 */
[----:B--2---:R2:W3:Y:S01]  /*0f30*/  @!UP0 SYNCS.EXCH.64 URZ, [UR6+0x150], UR4 ;  /* 0x0001500406ff85b2 */ /* 0x0044e20008000100 */
[----:B-1----:R-:W-:-:S09]  /*0f40*/  UISETP.EQ.U32.AND UP6, UPT, UR7, 0x1, UPT ;  /* 0x000000010700788c */ /* 0x002fd2000bfc2070 */
[----:B--2---:R-:W-:Y:S05]  /*0f50*/  BRA.U !UP6, `(.L_x_15) ;  /* 0x000000010e087547 */ /* 0x004fea000b800000 */
[----:B---3--:R-:W-:Y:S01]  /*0f60*/  UCGABAR_ARV ;  /* 0x00000000000079c7 */ /* 0x008fe20008000000 */
[----:B------:R-:W-:Y:S05]  /*0f70*/  BRA `(.L_x_16) ;  /* 0x0000000000047947 */ /* 0x000fea0003800000 */
.L_x_15:
[----:B---3--:R-:W-:Y:S01]  /*0f80*/  NOP ;  /* 0x0000000000007918 */ /* 0x008fe20000000000 */
.L_x_16:
[----:B------:R-:W1:Y:S01]  /*0f90*/  S2UR UR22, SR_CTAID.X ;  /* 0x00000000001679c3 */ /* 0x000e620000002500 */
[----:B------:R-:W-:-:S05]  /*0fa0*/  CS2R.32 R83, SR_CgaSize ;  /* 0x0000000000537805 */ /* 0x000fca0000008a00 */
[----:B------:R-:W-:-:S05]  /*0fb0*/  IMAD R83, R83, -0xa0, RZ ;  /* 0xffffff6053537824 */ /* 0x000fca00078e02ff */
[----:B------:R-:W-:-:S14]  /*0fc0*/  R2UR UR5, R83 ;  /* 0x00000000530572ca */ /* 0x000fdc00000e0000 */
[----:B------:R-:W2:Y:S01]  /*0fd0*/  LDCU UR5, c[0x0][UR5+0x2b0] ;  /* 0x00005600050577ac */ /* 0x000ea20008000800 */
[----:B------:R-:W-:-:S05]  /*0fe0*/  CS2R.32 R83, SR_CgaSize ;  /* 0x0000000000537805 */ /* 0x000fca0000008a00 */
[----:B------:R-:W-:-:S05]  /*0ff0*/  IMAD R83, R83, -0xa0, RZ ;  /* 0xffffff6053537824 */ /* 0x000fca00078e02ff */
[----:B------:R-:W-:-:S14]  /*1000*/  R2UR UR4, R83 ;  /* 0x00000000530472ca */ /* 0x000fdc00000e0000 */
[----:B------:R-:W3:Y:S01]  /*1010*/  LDCU UR4, c[0x0][UR4+0x2b4] ;  /* 0x00005680040477ac */ /* 0x000ee20008000800 */
[----:B------:R-:W4:Y:S01]  /*1020*/  S2UR UR34, SR_CTAID.Y ;  /* 0x00000000002279c3 */ /* 0x000f220000002600 */
[----:B------:R-:W-:-:S05]  /*1030*/  CS2R.32 R83, SR_CgaSize ;  /* 0x0000000000537805 */ /* 0x000fca0000008a00 */
[----:B------:R-:W-:-:S05]  /*1040*/  IMAD R83, R83, -0xa0, RZ ;  /* 0xffffff6053537824 */ /* 0x000fca00078e02ff */
[----:B------:R-:W-:-:S14]  /*1050*/  R2UR UR7, R83 ;  /* 0x00000000530772ca */ /* 0x000fdc00000e0000 */
[----:B------:R-:W3:Y:S01]  /*1060*/  LDCU UR7, c[0x0][UR7+0x2a0] ;  /* 0x00005400070777ac */ /* 0x000ee20008000800 */
[----:B------:R-:W-:-:S05]  /*1070*/  CS2R.32 R83, SR_CgaSize ;  /* 0x0000000000537805 */ /* 0x000fca0000008a00 */
[----:B------:R-:W-:-:S05]  /*1080*/  IMAD R83, R83, -0xa0, RZ ;  /* 0xffffff6053537824 */ /* 0x000fca00078e02ff */
[----:B------:R-:W-:-:S14]  /*1090*/  R2UR UR8, R83 ;  /* 0x00000000530872ca */ /* 0x000fdc00000e0000 */
[----:B------:R-:W3:Y:S01]  /*10a0*/  LDCU UR8, c[0x0][UR8+0x2a4] ;  /* 0x00005480080877ac */ /* 0x000ee20008000800 */
[----:B------:R-:W3:Y:S01]  /*10b0*/  S2UR UR9, SR_CgaCtaId ;  /* 0x00000000000979c3 */ /* 0x000ee20000008800 */
[----:B------:R-:W-:Y:S01]  /*10c0*/  UISETP.GT.U32.AND UP0, UPT, UR46, 0xffff, UPT ;  /* 0x0000ffff2e00788c */ /* 0x000fe2000bf04070 */
[----:B------:R-:W3:Y:S01]  /*10d0*/  LDCU UR21, c[0x0][0xb24] ;  /* 0x00016480ff1577ac */ /* 0x000ee20008000800 */
[----:B------:R-:W3:Y:S01]  /*10e0*/  LDCU UR42, c[0x0][0xb24] ;  /* 0x00016480ff2a77ac */ /* 0x000ee20008000800 */
[----:B-1----:R-:W-:Y:S01]  /*10f0*/  I2FP.F32.U32 R2, UR22 ;  /* 0x0000001600027c45 */ /* 0x002fe20008201000 */
[----:B------:R-:W1:Y:S04]  /*1100*/  LDCU UR26, c[0x0][0xb30] ;  /* 0x00016600ff1a77ac */ /* 0x000e680008000800 */
[----:B--2---:R-:W-:Y:S01]  /*1110*/  FMUL R2, R2, UR5 ;  /* 0x0000000502027c20 */ /* 0x004fe20008400000 */
[----:B------:R-:W-:Y:S01]  /*1120*/  USEL UR5, UR46, 0xffff, !UP0 ;  /* 0x0000ffff2e057887 */ /* 0x000fe2000c000000 */
[----:B----4-:R-:W-:-:S04]  /*1130*/  I2FP.F32.U32 R0, UR34 ;  /* 0x0000002200007c45 */ /* 0x010fc80008201000 */
[----:B------:R-:W2:Y:S01]  /*1140*/  F2I.U32.TRUNC.NTZ R2, R2 ;  /* 0x0000000200027305 */ /* 0x000ea2000020f000 */
[----:B------:R-:W-:Y:S01]  /*1150*/  ULOP3.LUT UR24, UR5, 0xffff, URZ, 0xc0, !UPT ;  /* 0x0000ffff05187892 */ /* 0x000fe2000f8ec0ff */
[----:B---3--:R-:W-:Y:S01]  /*1160*/  FMUL R0, R0, UR4 ;  /* 0x0000000400007c20 */ /* 0x008fe20008400000 */
[----:B------:R-:W-:-:S05]  /*1170*/  USHF.L.U32 UR28, UR9, 0xa, URZ ;  /* 0x0000000a091c7899 */ /* 0x000fca00080006ff */
[----:B------:R-:W3:Y:S01]  /*1180*/  F2I.U32.TRUNC.NTZ R0, R0 ;  /* 0x0000000000007305 */ /* 0x000ee2000020f000 */
[----:B--2---:R-:W-:Y:S02]  /*1190*/  R2UR UR4, R2 ;  /* 0x00000000020472ca */ /* 0x004fe400000e0000 */
[----:B------:R-:W-:Y:S02]  /*11a0*/  PRMT R2, RZ, 0x7610, R2 ;  /* 0x00007610ff027816 */ /* 0x000fe40000000002 */
[----:B---3--:R-:W-:Y:S02]  /*11b0*/  R2UR UR6, R0 ;  /* 0x00000000000672ca */ /* 0x008fe400000e0000 */
[----:B------:R-:W-:-:S07]  /*11c0*/  PRMT R0, RZ, 0x7610, R0 ;  /* 0x00007610ff007816 */ /* 0x000fce0000000000 */
[----:B------:R-:W-:-:S04]  /*11d0*/  UIADD3 UR5, UPT, UPT, -UR4, URZ, URZ ;  /* 0x000000ff04057290 */ /* 0x000fc8000fffe1ff */
[----:B------:R-:W-:Y:S02]  /*11e0*/  UIMAD UR5, UR7, UR5, UR22 ;  /* 0x00000005070572a4 */ /* 0x000fe4000f8e0216 */
[----:B------:R-:W-:-:S04]  /*11f0*/  UIADD3 UR4, UPT, UPT, -UR6, URZ, URZ ;  /* 0x000000ff06047290 */ /* 0x000fc8000fffe1ff */
[----:B------:R-:W-:Y:S01]  /*1200*/  IMAD.U32 R83, RZ, RZ, UR5 ;  /* 0x00000005ff537e24 */ /* 0x000fe2000f8e00ff */
[----:B------:R-:W-:-:S06]  /*1210*/  UIMAD UR4, UR8, UR4, UR34 ;  /* 0x00000004080472a4 */ /* 0x000fcc000f8e0222 */
[----:B------:R-:W-:Y:S01]  /*1220*/  IMAD.U32 R82, RZ, RZ, UR4 ;  /* 0x00000004ff527e24 */ /* 0x000fe2000f8e00ff */
[----:B-1----:R-:W-:Y:S06]  /*1230*/  BRA.U UP5, `(.L_x_17) ;  /* 0x0000000105447547 */ /* 0x002fec000b800000 */
[----:B------:R-:W-:Y:S02]  /*1240*/  R2UR UR4, R82 ;  /* 0x00000000520472ca */ /* 0x000fe400000e0000 */
[----:B------:R-:W-:-:S11]  /*1250*/  R2UR UR7, R83 ;  /* 0x00000000530772ca */ /* 0x000fd600000e0000 */
[----:B------:R-:W-:Y:S02]  /*1260*/  UISETP.NE.AND UP0, UPT, UR4, URZ, UPT ;  /* 0x000000ff0400728c */ /* 0x000fe4000bf05270 */
[----:B------:R-:W-:Y:S02]  /*1270*/  ULOP3.LUT UR4, UR7, 0x2, URZ, 0x3c, !UPT ;  /* 0x0000000207047892 */ /* 0x000fe4000f8e3cff */
[----:B------:R-:W-:Y:S02]  /*1280*/  UISETP.GT.U32.AND UP2, UPT, UR7, 0x1, UP0 ;  /* 0x000000010700788c */ /* 0x000fe40008744070 */
[----:B------:R-:W-:Y:S02]  /*1290*/  UISETP.GT.U32.AND UP0, UPT, UR4, 0x1, UP0 ;  /* 0x000000010400788c */ /* 0x000fe40008704070 */
[----:B------:R-:W-:Y:S02]  /*12a0*/  USEL UR5, URZ, 0x2, UP2 ;  /* 0x00000002ff057887 */ /* 0x000fe40009000000 */
[----:B------:R-:W-:-:S02]  /*12b0*/  USEL UR6, URZ, 0x1, UP2 ;  /* 0x00000001ff067887 */ /* 0x000fc40009000000 */
[----:B------:R-:W-:Y:S02]  /*12c0*/  USEL UR4, URZ, 0x4, UP0 ;  /* 0x00000004ff047887 */ /* 0x000fe40008000000 */
[----:B------:R-:W-:Y:S02]  /*12d0*/  ULOP3.LUT UR7, UR7, 0xfffffffe, URZ, 0xc0, !UPT ;  /* 0xfffffffe07077892 */ /* 0x000fe4000f8ec0ff */
[----:B------:R-:W-:Y:S02]  /*12e0*/  USEL UR8, URZ, 0x8, UP0 ;  /* 0x00000008ff087887 */ /* 0x000fe40008000000 */
[----:B------:R-:W-:-:S03]  /*12f0*/  UIADD3 UR4, UPT, UPT, UR4, UR5, UR6 ;  /* 0x0000000504047290 */ /* 0x000fc6000fffe006 */
[----:B------:R-:W-:Y:S01]  /*1300*/  UMOV UR5, 0x3 ;  /* 0x0000000300057882 */ /* 0x000fe20000000000 */
[----:B------:R-:W-:Y:S02]  /*1310*/  UIADD3 UR4, UPT, UPT, UR4, UR8, URZ ;  /* 0x0000000804047290 */ /* 0x000fe4000fffe0ff */
[----:B------:R-:W-:-:S04]  /*1320*/  USHF.L.U32 UR5, UR5, UR7, URZ ;  /* 0x0000000705057299 */ /* 0x000fc800080006ff */
[----:B------:R-:W-:Y:S02]  /*1330*/  IMAD.U32 R2, RZ, RZ, UR4 ;  /* 0x00000004ff027e24 */ /* 0x000fe4000f8e00ff */
[----:B------:R-:W-:-:S07]  /*1340*/  IMAD.U32 R0, RZ, RZ, UR5 ;  /* 0x00000005ff007e24 */ /* 0x000fce000f8e00ff */
.L_x_17:
[----:B------:R-:W1:Y:S01]  /*1350*/  S2UR UR36, SR_CTAID.Z ;  /* 0x00000000002479c3 */ /* 0x000e620000002700 */
[----:B------:R-:W-:Y:S01]  /*1360*/  UISETP.GE.AND UP0, UPT, UR21, 0x1, UPT ;  /* 0x000000011500788c */ /* 0x000fe2000bf06270 */
[----:B------:R-:W-:Y:S01]  /*1370*/  UMOV UR27, 0x5 ;  /* 0x00000005001b7882 */ /* 0x000fe20000000000 */
[----:B------:R-:W-:-:S07]  /*1380*/  UMOV UR35, UR22 ;  /* 0x0000001600237c82 */ /* 0x000fce0008000000 */
[----:B------:R-:W-:Y:S05]  /*1390*/  BRA.U !UP0, `(.L_x_18) ;  /* 0x0000000108d47547 */ /* 0x000fea000b800000 */
[----:B------:R-:W2:Y:S01]  /*13a0*/  LDCU.128 UR16, c[0x0][0xb10] ;  /* 0x00016200ff1077ac */ /* 0x000ea20008000c00 */
[----:B------:R-:W3:Y:S01]  /*13b0*/  LDCU UR13, c[0x0][0x370] ;  /* 0x00006e00ff0d77ac */ /* 0x000ee20008000800 */
[----:B------:R-:W4:Y:S01]  /*13c0*/  LDCU UR8, c[0x0][0x374] ;  /* 0x00006e80ff0877ac */ /* 0x000f220008000800 */
[----:B------:R-:W1:Y:S01]  /*13d0*/  LDCU UR23, c[0x0][0xb0c] ;  /* 0x00016180ff1777ac */ /* 0x000e620008000800 */
[----:B------:R-:W1:Y:S01]  /*13e0*/  LDCU UR25, c[0x0][0xb20] ;  /* 0x00016400ff1977ac */ /* 0x000e620008000800 */
[----:B--2---:R-:W-:Y:S01]  /*13f0*/  UIMAD.WIDE.U32 UR4, UR22, UR16, URZ ;  /* 0x00000010160472a5 */ /* 0x004fe2000f8e00ff */
[----:B------:R-:W2:Y:S01]  /*1400*/  LDCU.64 UR14, c[0x0][0xb28] ;  /* 0x00016500ff0e77ac */ /* 0x000ea20008000a00 */
[----:B------:R-:W-:-:S05]  /*1410*/  UISETP.NE.AND UP3, UPT, UR18, 0x1, UPT ;  /* 0x000000011200788c */ /* 0x000fca000bf65270 */
[----:B------:R-:W-:Y:S01]  /*1420*/  UMOV UR4, UR5 ;  /* 0x0000000500047c82 */ /* 0x000fe20008000000 */
[----:B---3--:R-:W-:Y:S02]  /*1430*/  UIMAD.WIDE.U32 UR6, UR13, UR16, URZ ;  /* 0x000000100d0672a5 */ /* 0x008fe4000f8e00ff */
[----:B------:R-:W-:Y:S02]  /*1440*/  USHF.R.U32.HI UR9, URZ, UR17, UR4 ;  /* 0x00000011ff097299 */ /* 0x000fe40008011604 */
[----:B----4-:R-:W-:Y:S02]  /*1450*/  UIMAD.WIDE.U32 UR4, UR8, UR19, URZ ;  /* 0x00000013080472a5 */ /* 0x010fe4000f8e00ff */
[----:B-1----:R-:W-:Y:S01]  /*1460*/  UISETP.NE.AND UP0, UPT, UR23, 0x1, UPT ;  /* 0x000000011700788c */ /* 0x002fe2000bf05270 */
[----:B------:R-:W-:Y:S01]  /*1470*/  UMOV UR6, UR7 ;  /* 0x0000000700067c82 */ /* 0x000fe20008000000 */
[----:B------:R-:W-:-:S03]  /*1480*/  UISETP.NE.AND UP2, UPT, UR21, 0x1, UPT ;  /* 0x000000011500788c */ /* 0x000fc6000bf45270 */
[----:B------:R-:W-:Y:S01]  /*1490*/  UMOV UR4, UR5 ;  /* 0x0000000500047c82 */ /* 0x000fe20008000000 */
[----:B------:R-:W-:Y:S02]  /*14a0*/  USEL UR12, UR22, UR9, !UP0 ;  /* 0x00000009160c7287 */ /* 0x000fe4000c000000 */
[----:B------:R-:W-:Y:S02]  /*14b0*/  @UP3 USHF.R.U32.HI UR8, URZ, UR25, UR4 ;  /* 0x00000019ff083299 */ /* 0x000fe40008011604 */
[----:B------:R-:W-:Y:S02]  /*14c0*/  UIADD3 UR35, UPT, UPT, -UR12, URZ, URZ ;  /* 0x000000ff0c237290 */ /* 0x000fe4000fffe1ff */
[----:B------:R-:W-:Y:S02]  /*14d0*/  @UP0 USHF.R.U32.HI UR13, URZ, UR17, UR6 ;  /* 0x00000011ff0d0299 */ /* 0x000fe40008011606 */
[----:B------:R-:W-:Y:S02]  /*14e0*/  UIMAD.WIDE.U32 UR6, UR34, UR19, URZ ;  /* 0x00000013220672a5 */ /* 0x000fe4000f8e00ff */
[----:B--2---:R-:W-:-:S02]  /*14f0*/  UIMAD.WIDE.U32 UR4, UR8, UR14, URZ ;  /* 0x0000000e080472a5 */ /* 0x004fc4000f8e00ff */
[----:B------:R-:W-:Y:S02]  /*1500*/  UIMAD.WIDE.U32 UR10, UR13, UR14, URZ ;  /* 0x0000000e0d0a72a5 */ /* 0x000fe4000f8e00ff */
[----:B------:R-:W-:Y:S01]  /*1510*/  UIMAD UR35, UR23, UR35, UR22 ;  /* 0x00000023172372a4 */ /* 0x000fe2000f8e0216 */
[----:B------:R-:W-:Y:S02]  /*1520*/  UMOV UR6, UR7 ;  /* 0x0000000700067c82 */ /* 0x000fe40008000000 */
[----:B------:R-:W-:Y:S01]  /*1530*/  UMOV UR4, UR5 ;  /* 0x0000000500047c82 */ /* 0x000fe20008000000 */
[----:B------:R-:W-:Y:S02]  /*1540*/  USHF.R.U32.HI UR6, URZ, UR25, UR6 ;  /* 0x00000019ff067299 */ /* 0x000fe40008011606 */
[----:B------:R-:W-:Y:S01]  /*1550*/  @UP2 USHF.R.U32.HI UR8, URZ, UR15, UR4 ;  /* 0x0000000fff082299 */ /* 0x000fe20008011604 */
[----:B------:R-:W-:Y:S01]  /*1560*/  UMOV UR5, UR11 ;  /* 0x0000000b00057c82 */ /* 0x000fe20008000000 */
[----:B------:R-:W-:-:S02]  /*1570*/  USEL UR4, UR34, UR6, !UP3 ;  /* 0x0000000622047287 */ /* 0x000fc4000d800000 */
[----:B------:R-:W-:Y:S02]  /*1580*/  @UP2 USHF.R.U32.HI UR13, URZ, UR15, UR5 ;  /* 0x0000000fff0d2299 */ /* 0x000fe40008011605 */
[----:B------:R-:W-:Y:S02]  /*1590*/  UIMAD UR5, UR8, UR21, URZ ;  /* 0x00000015080572a4 */ /* 0x000fe4000f8e02ff */
[----:B------:R-:W-:Y:S02]  /*15a0*/  UIMAD UR8, UR13, UR21, URZ ;  /* 0x000000150d0872a4 */ /* 0x000fe4000f8e02ff */
[----:B------:R-:W-:Y:S02]  /*15b0*/  UISETP.GE.AND UP0, UPT, UR4, UR5, UPT ;  /* 0x000000050400728c */ /* 0x000fe4000bf06270 */
[----:B------:R-:W-:Y:S02]  /*15c0*/  UIMAD.WIDE.U32 UR6, UR4, UR14, URZ ;  /* 0x0000000e040672a5 */ /* 0x000fe4000f8e00ff */
[----:B------:R-:W-:-:S02]  /*15d0*/  UISETP.GE.OR UP0, UPT, UR12, UR8, UP0 ;  /* 0x000000080c00728c */ /* 0x000fc40008706670 */
[----:B------:R-:W-:-:S03]  /*15e0*/  UIMAD.WIDE.U32 UR8, UR12, UR14, URZ ;  /* 0x0000000e0c0872a5 */ /* 0x000fc6000f8e00ff */
[----:B------:R-:W-:Y:S01]  /*15f0*/  UMOV UR6, UR7 ;  /* 0x0000000700067c82 */ /* 0x000fe20008000000 */
[----:B------:R-:W-:Y:S02]  /*1600*/  UIADD3 UR7, UPT, UPT, -UR4, URZ, URZ ;  /* 0x000000ff04077290 */ /* 0x000fe4000fffe1ff */
[----:B------:R-:W-:Y:S02]  /*1610*/  USHF.R.U32.HI UR6, URZ, UR15, UR6 ;  /* 0x0000000fff067299 */ /* 0x000fe40008011606 */
[----:B------:R-:W-:Y:S02]  /*1620*/  UIMAD UR34, UR18, UR7, UR34 ;  /* 0x00000007122272a4 */ /* 0x000fe4000f8e0222 */
[----:B------:R-:W-:Y:S01]  /*1630*/  USEL UR6, UR4, UR6, !UP2 ;  /* 0x0000000604067287 */ /* 0x000fe2000d000000 */
[----:B------:R-:W-:Y:S02]  /*1640*/  @!UP0 UMOV UR5, UR9 ;  /* 0x0000000900058c82 */ /* 0x000fe40008000000 */
[----:B------:R-:W-:-:S02]  /*1650*/  @!UP0 USHF.R.U32.HI UR5, URZ, UR15, UR5 ;  /* 0x0000000fff058299 */ /* 0x000fc40008011605 */
[----:B------:R-:W-:Y:S02]  /*1660*/  UIADD3 UR7, UPT, UPT, -UR6, URZ, URZ ;  /* 0x000000ff06077290 */ /* 0x000fe4000fffe1ff */
[----:B------:R-:W-:Y:S02]  /*1670*/  @!UP0 USEL UR5, UR12, UR5, !UP2 ;  /* 0x000000050c058287 */ /* 0x000fe4000d000000 */
[----:B------:R-:W-:Y:S02]  /*1680*/  UIMAD UR7, UR21, UR7, UR4 ;  /* 0x00000007150772a4 */ /* 0x000fe4000f8e0204 */
[----:B------:R-:W-:Y:S02]  /*1690*/  @!UP0 UIADD3 UR6, UPT, UPT, UR6, -UR5, URZ ;  /* 0x8000000506068290 */ /* 0x000fe4000fffe0ff */
[----:B------:R-:W-:Y:S02]  /*16a0*/  @!UP0 UIMAD UR7, UR7, UR13, UR5 ;  /* 0x0000000d070782a4 */ /* 0x000fe4000f8e0205 */
[----:B------:R-:W-:-:S04]  /*16b0*/  @!UP0 UIMAD UR4, UR6, UR21, UR12 ;  /* 0x00000015060482a4 */ /* 0x000fc8000f8e020c */
[----:B------:R-:W-:Y:S01]  /*16c0*/  UIMAD UR34, UR4, UR18, UR34 ;  /* 0x00000012042272a4 */ /* 0x000fe2000f8e0222 */
[----:B------:R-:W-:Y:S02]  /*16d0*/  @!UP0 UMOV UR12, UR7 ;  /* 0x00000007000c8c82 */ /* 0x000fe40008000000 */
[----:B------:R-:W-:-:S12]  /*16e0*/  UIMAD UR35, UR12, UR23, UR35 ;  /* 0x000000170c2372a4 */ /* 0x000fd8000f8e0223 */
.L_x_18:
[----:B------:R-:W-:Y:S02]  /*16f0*/  UISETP.NE.AND UP2, UPT, UR26, 0x1, UPT ;  /* 0x000000011a00788c */ /* 0x000fe4000bf45270 */
[----:B------:R-:W-:Y:S02]  /*1700*/  UISETP.NE.AND UP0, UPT, UR20, 0x2, UPT ;  /* 0x000000021400788c */ /* 0x000fe4000bf05270 */
[----:B------:R-:W-:Y:S02]  /*1710*/  ULOP3.LUT UR28, UR28, 0x800, URZ, 0xc0, !UPT ;  /* 0x000008001c1c7892 */ /* 0x000fe4000f8ec0ff */
[----:B------:R-:W-:-:S03]  /*1720*/  USHF.L.U32 UR24, UR27, UR24, URZ ;  /* 0x000000181b187299 */ /* 0x000fc600080006ff */
[----:B------:R-:W-:Y:S09]  /*1730*/  BRA.U UP2, `(.L_x_19) ;  /* 0x0000000102407547 */ /* 0x000ff2000b800000 */
[----:B------:R-:W2:Y:S01]  /*1740*/  LDCU.128 UR8, c[0x0][0xb10] ;  /* 0x00016200ff0877ac */ /* 0x000ea20008000c00 */
[----:B------:R-:W3:Y:S01]  /*1750*/  LDCU UR12, c[0x0][0xb0c] ;  /* 0x00016180ff0c77ac */ /* 0x000ee20008000800 */
[----:B------:R-:W4:Y:S01]  /*1760*/  LDCU UR13, c[0x0][0xb20] ;  /* 0x00016400ff0d77ac */ /* 0x000f220008000800 */
[----:B--2---:R-:W-:Y:S02]  /*1770*/  UIMAD.WIDE.U32 UR4, UR35, UR8, URZ ;  /* 0x00000008230472a5 */ /* 0x004fe4000f8e00ff */
[----:B------:R-:W-:Y:S02]  /*1780*/  UIMAD.WIDE.U32 UR6, UR34, UR11, URZ ;  /* 0x0000000b220672a5 */ /* 0x000fe4000f8e00ff */
[----:B---3--:R-:W-:Y:S02]  /*1790*/  UISETP.NE.AND UP2, UPT, UR12, 0x1, UPT ;  /* 0x000000010c00788c */ /* 0x008fe4000bf45270 */
[----:B------:R-:W-:-:S03]  /*17a0*/  USHF.R.U32.HI UR5, URZ, UR9, UR5 ;  /* 0x00000009ff057299 */ /* 0x000fc60008011605 */
[----:B------:R-:W-:Y:S01]  /*17b0*/  UMOV UR4, UR7 ;  /* 0x0000000700047c82 */ /* 0x000fe20008000000 */
[----:B------:R-:W-:Y:S02]  /*17c0*/  USEL UR5, UR35, UR5, !UP2 ;  /* 0x0000000523057287 */ /* 0x000fe4000d000000 */
[----:B------:R-:W-:Y:S02]  /*17d0*/  UISETP.NE.AND UP2, UPT, UR10, 0x1, UPT ;  /* 0x000000010a00788c */ /* 0x000fe4000bf45270 */
[----:B----4-:R-:W-:-:S04]  /*17e0*/  USHF.R.U32.HI UR4, URZ, UR13, UR4 ;  /* 0x0000000dff047299 */ /* 0x010fc80008011604 */
[----:B------:R-:W-:-:S04]  /*17f0*/  USEL UR4, UR34, UR4, !UP2 ;  /* 0x0000000422047287 */ /* 0x000fc8000d000000 */
[----:B------:R-:W-:Y:S02]  /*1800*/  UIADD3 UR6, UPT, UPT, -UR4, UR5, URZ ;  /* 0x0000000504067290 */ /* 0x000fe4000fffe1ff */
[----:B------:R-:W-:Y:S02]  /*1810*/  UIADD3 UR4, UPT, UPT, UR4, -UR5, URZ ;  /* 0x8000000504047290 */ /* 0x000fe4000fffe0ff */
[----:B------:R-:W-:Y:S02]  /*1820*/  UIMAD UR34, UR6, UR10, UR34 ;  /* 0x0000000a062272a4 */ /* 0x000fe4000f8e0222 */
[----:B------:R-:W-:-:S12]  /*1830*/  UIMAD UR35, UR4, UR12, UR35 ;  /* 0x0000000c042372a4 */ /* 0x000fd8000f8e0223 */
.L_x_19:
[----:B------:R-:W-:Y:S05]  /*1840*/  BRA.U !UP6, `(.L_x_20) ;  /* 0x000000010e0c7547 */ /* 0x000fea000b800000 */
[----:B------:R-:W-:Y:S01]  /*1850*/  UCGABAR_WAIT ;  /* 0x0000000000007dc7 */ /* 0x000fe20008000000 */
[----:B------:R-:W-:Y:S01]  /*1860*/  CCTL.IVALL ;  /* 0x00000000ff00798f */ /* 0x000fe20002000000 */
[----:B------:R-:W-:Y:S05]  /*1870*/  BRA `(.L_x_21) ;  /* 0x0000000000047947 */ /* 0x000fea0003800000 */
.L_x_20:
[----:B------:R-:W-:Y:S06]  /*1880*/  BAR.SYNC.DEFER_BLOCKING 0x0 ;  /* 0x0000000000007b1d */ /* 0x000fec0000010000 */
.L_x_21:
[----:B------:R-:W-:Y:S05]  /*1890*/  BRA.U UP0, `(.L_x_22) ;  /* 0x00000015007c7547 */ /* 0x000fea000b800000 */
[----:B------:R-:W2:Y:S01]  /*18a0*/  LDCU UR6, c[0x0][0x38c] ;  /* 0x00007180ff0677ac */ /* 0x000ea20008000800 */
[----:B------:R-:W3:Y:S01]  /*18b0*/  S2UR UR8, SR_CgaCtaId ;  /* 0x00000000000879c3 */ /* 0x000ee20000008800 */
[----:B------:R-:W-:Y:S01]  /*18c0*/  PLOP3.LUT P1, PT, PT, PT, UP4, 0x80, 0x8 ;  /* 0x000000000008781c */ /* 0x000fe20003f2f048 */
[----:B------:R-:W-:Y:S01]  /*18d0*/  IMAD.MOV.U32 R12, RZ, RZ, 0x1 ;  /* 0x00000001ff0c7424 */ /* 0x000fe200078e00ff */
[----:B------:R-:W-:Y:S01]  /*18e0*/  UMOV UR13, 0x400 ;  /* 0x00000400000d7882 */ /* 0x000fe20000000000 */
[----:B------:R-:W-:Y:S01]  /*18f0*/  USHF.L.U32 UR7, UR22, 0x6, URZ ;  /* 0x0000000616077899 */ /* 0x000fe200080006ff */
[----:B------:R-:W-:Y:S01]  /*1900*/  ISETP.NE.AND P2, PT, R3, RZ, P3 ;  /* 0x000000ff0300720c */ /* 0x000fe20001f45270 */
[----:B------:R-:W-:Y:S01]  /*1910*/  UISETP.NE.AND UP1, UPT, UR20, URZ, UPT ;  /* 0x000000ff1400728c */ /* 0x000fe2000bf25270 */
[----:B------:R-:W-:Y:S02]  /*1920*/  PLOP3.LUT P1, PT, P1, PT, PT, 0x8, 0x80 ;  /* 0x000000000080781c */ /* 0x000fe40000f2e170 */
[----:B------:R-:W-:Y:S01]  /*1930*/  CS2R R10, SRZ ;  /* 0x00000000000a7805 */ /* 0x000fe2000001ff00 */
[----:B------:R-:W-:Y:S01]  /*1940*/  IMAD.MOV.U32 R9, RZ, RZ, RZ ;  /* 0x000000ffff097224 */ /* 0x000fe200078e00ff */
[----:B------:R-:W4:Y:S01]  /*1950*/  LDCU UR39, c[0x0][0x370] ;  /* 0x00006e00ff2777ac */ /* 0x000f220008000800 */
[----:B------:R-:W-:Y:S01]  /*1960*/  IMAD.MOV.U32 R8, RZ, RZ, 0x1 ;  /* 0x00000001ff087424 */ /* 0x000fe200078e00ff */
[----:B------:R-:W1:Y:S01]  /*1970*/  LDCU.64 UR26, c[0x0][0x348] ;  /* 0x00006900ff1a77ac */ /* 0x000e620008000a00 */
[----:B--2---:R-:W-:-:S02]  /*1980*/  UIADD3 UR5, UPT, UPT, UR6, 0x3f, URZ ;  /* 0x0000003f06057890 */ /* 0x004fc4000fffe0ff */
[----:B------:R-:W-:Y:S02]  /*1990*/  UIADD3 UR46, UPT, UPT, UR6, 0x7e, URZ ;  /* 0x0000007e062e7890 */ /* 0x000fe4000fffe0ff */
[----:B------:R-:W-:Y:S02]  /*19a0*/  USHF.R.S32.HI UR4, URZ, 0x1f, UR5 ;  /* 0x0000001fff047899 */ /* 0x000fe40008011405 */
[----:B---3--:R-:W-:Y:S02]  /*19b0*/  ULEA UR13, UR8, UR13, 0x18 ;  /* 0x0000000d080d7291 */ /* 0x008fe4000f8ec0ff */
[----:B------:R-:W-:Y:S02]  /*19c0*/  ULEA.HI UR4, UR4, UR5, URZ, 0x6 ;  /* 0x0000000504047291 */ /* 0x000fe4000f8f30ff */
[----:B------:R-:W-:Y:S02]  /*19d0*/  UIADD3 UR5, UPT, UPT, UR6, -0x1, URZ ;  /* 0xffffffff06057890 */ /* 0x000fe4000fffe0ff */
[----:B------:R-:W-:-:S02]  /*19e0*/  USHF.R.S32.HI UR41, URZ, 0x6, UR4 ;  /* 0x00000006ff297899 */ /* 0x000fc40008011404 */
[----:B------:R-:W-:Y:S02]  /*19f0*/  UISETP.GE.U32.AND UP2, UPT, UR5, -0x7f, UPT ;  /* 0xffffff810500788c */ /* 0x000fe4000bf46070 */
[----:B------:R-:W-:Y:S02]  /*1a00*/  UISETP.LT.U32.AND UP0, UPT, UR41, 0x8, UPT ;  /* 0x000000082900788c */ /* 0x000fe4000bf01070 */
[----:B------:R-:W-:Y:S02]  /*1a10*/  ULOP3.LUT UR5, UR7, 0x40, URZ, 0xc0, !UPT ;  /* 0x0000004007057892 */ /* 0x000fe4000f8ec0ff */
[----:B------:R-:W-:Y:S02]  /*1a20*/  USEL UR40, UR41, 0x8, UP0 ;  /* 0x0000000829287887 */ /* 0x000fe40008000000 */
[----:B------:R-:W-:Y:S02]  /*1a30*/  ULEA UR30, UR28, UR13, 0x1 ;  /* 0x0000000d1c1e7291 */ /* 0x000fe4000f8e08ff */
[----:B------:R-:W-:-:S02]  /*1a40*/  UIADD3 UR4, UPT, UPT, UR40, -0x1, URZ ;  /* 0xffffffff28047890 */ /* 0x000fc4000fffe0ff */
[----:B------:R-:W-:Y:S02]  /*1a50*/  @UP2 UIADD3 UR4, UPT, UPT, UR40, URZ, URZ ;  /* 0x000000ff28042290 */ /* 0x000fe4000fffe0ff */
[----:B------:R-:W-:Y:S01]  /*1a60*/  USHF.L.U32 UR47, UR22, 0x7, URZ ;  /* 0x00000007162f7899 */ /* 0x000fe200080006ff */
[----:B------:R-:W2:Y:S01]  /*1a70*/  LDCU UR38, c[0x0][0x374] ;  /* 0x00006e80ff2677ac */ /* 0x000ea20008000800 */
[----:B------:R-:W-:Y:S02]  /*1a80*/  USEL UR21, UR50, 0x2, UP1 ;  /* 0x0000000232157887 */ /* 0x000fe40008800000 */
[----:B------:R-:W-:Y:S02]  /*1a90*/  ULEA.HI UR45, UR28, UR5, URZ, 0x1a ;  /* 0x000000051c2d7291 */ /* 0x000fe4000f8fd0ff */
[----:B------:R-:W-:Y:S02]  /*1aa0*/  UIADD3 UR30, UPT, UPT, UR30, 0x28400, URZ ;  /* 0x000284001e1e7890 */ /* 0x000fe4000fffe0ff */
[----:B------:R-:W-:-:S02]  /*1ab0*/  UIADD3 UR44, UPT, UPT, UR41, -UR40, URZ ;  /* 0x80000028292c7290 */ /* 0x000fc4000fffe0ff */
[----:B------:R-:W-:Y:S02]  /*1ac0*/  UIADD3 UR29, UPT, UPT, UR4, 0x1, URZ ;  /* 0x00000001041d7890 */ /* 0x000fe4000fffe0ff */
[----:B------:R-:W-:Y:S01]  /*1ad0*/  UIADD3 UR43, UPT, UPT, -UR4, URZ, URZ ;  /* 0x000000ff042b7290 */ /* 0x000fe2000fffe1ff */
[----:B-1--4-:R-:W-:-:S11]  /*1ae0*/  UMOV UR6, URZ ;  /* 0x000000ff00067c82 */ /* 0x012fd60008000000 */
.L_x_42:
[----:B-1----:R-:W1:Y:S02]  /*1af0*/  S2UR UR4, SR_CgaCtaId ;  /* 0x00000000000479c3 */ /* 0x002e640000008800 */
[----:B-1----:R-:W-:-:S09]  /*1b00*/  UISETP.NE.AND UP0, UPT, UR4, URZ, UPT ;  /* 0x000000ff0400728c */ /* 0x002fd2000bf05270 */
[----:B------:R-:W-:Y:S05]  /*1b10*/  BRA.U UP0, `(.L_x_23) ;  /* 0x0000000100287547 */ /* 0x000fea000b800000 */
[----:B------:R-:W-:Y:S02]  /*1b20*/  LEA R0, R9, UR13, 0x3 ;  /* 0x0000000d09007c11 */ /* 0x000fe4000f8e18ff */
[----:B------:R-:W-:-:S04]  /*1b30*/  SHF.L.U32 R3, R8, 0x1f, RZ ;  /* 0x0000001f08037819 */ /* 0x000fc800000006ff */
[----:B------:R-:W1:Y:S02]  /*1b40*/  SYNCS.PHASECHK.TRANS64.TRYWAIT P0, [R0+URZ+0x140], R3 ;  /* 0x00014003000075a7 */ /* 0x000e6400080011ff */
[----:B-1----:R-:W-:Y:S05]  /*1b50*/  @!P0 BRA `(.L_x_24) ;  /* 0x0000008000b88947 */ /* 0x002fea0003800000 */
.L_x_153:
[----:B------:R3:W-:Y:S01]  /*1b60*/  SYNCS.ARRIVE.TRANS64.A1T0 RZ, [R0+URZ+0x130], RZ ;  /* 0x000130ff00ff79a7 */ /* 0x0007e200081000ff */
[----:B------:R-:W-:-:S05]  /*1b70*/  VIADD R9, R9, 0x1 ;  /* 0x0000000109097836 */ /* 0x000fca0000000000 */
[----:B------:R-:W-:-:S04]  /*1b80*/  ISETP.NE.AND P0, PT, R9, 0x2, PT ;  /* 0x000000020900780c */ /* 0x000fc80003f05270 */
[----:B-1----:R-:W-:Y:S02]  /*1b90*/  SEL R3, RZ, 0x1, P0 ;  /* 0x00000001ff037807 */ /* 0x002fe40000000000 */
[----:B------:R-:W-:Y:S02]  /*1ba0*/  SEL R9, R9, RZ, P0 ;  /* 0x000000ff09097207 */ /* 0x000fe40000000000 */
[----:B------:R-:W-:-:S07]  /*1bb0*/  LOP3.LUT R8, R8, R3, RZ, 0x3c, !PT ;  /* 0x0000000308087212 */ /* 0x000fce00078e3cff */
.L_x_23:
[----:B------:R-:W-:Y:S01]  /*1bc0*/  ULEA UR4, UR6, UR13, 0x3 ;  /* 0x0000000d06047291 */ /* 0x000fe2000f8e18ff */
[----:B---3--:R-:W-:Y:S01]  /*1bd0*/  SHF.L.U32 R0, R12, 0x1f, RZ ;  /* 0x0000001f0c007819 */ /* 0x008fe200000006ff */
[----:B------:R-:W-:Y:S02]  /*1be0*/  UISETP.GE.U32.AND UP0, UPT, UR46, 0x7f, UPT ;  /* 0x0000007f2e00788c */ /* 0x000fe4000bf06070 */
[----:B------:R-:W-:Y:S01]  /*1bf0*/  ULEA UR19, UR34, UR45, 0x7 ;  /* 0x0000002d22137291 */ /* 0x000fe2000f8e38ff */
[----:B------:R-:W-:-:S04]  /*1c00*/  UMOV UR7, URZ ;  /* 0x000000ff00077c82 */ /* 0x000fc80008000000 */
[----:B------:R1:W3:Y:S01]  /*1c10*/  SYNCS.PHASECHK.TRANS64.TRYWAIT P0, [UR4+0x40], R0 ;  /* 0x00004000ff0075a7 */ /* 0x0002e20008001104 */
[----:B------:R-:W-:-:S04]  /*1c20*/  ULEA.HI UR4, UR35, UR35, URZ, 0x1 ;  /* 0x0000002323047291 */ /* 0x000fc8000f8f08ff */
[----:B------:R-:W-:-:S04]  /*1c30*/  USHF.L.U32 UR4, UR4, 0x7, URZ ;  /* 0x0000000704047899 */ /* 0x000fc800080006ff */
[----:B------:R-:W-:-:S04]  /*1c40*/  ULOP3.LUT UR35, UR4, 0xffffff00, URZ, 0xc0, !UPT ;  /* 0xffffff0004237892 */ /* 0x000fc8000f8ec0ff */
[----:B------:R-:W-:Y:S01]  /*1c50*/  ULOP3.LUT UR35, UR35, 0x80, UR47, 0xf8, !UPT ;  /* 0x0000008023237892 */ /* 0x000fe2000f8ef82f */
[----:B------:R-:W-:Y:S11]  /*1c60*/  BRA.U !UP0, `(.L_x_25) ;  /* 0x0000000108c87547 */ /* 0x000ff6000b800000 */
[----:B------:R-:W-:Y:S01]  /*1c70*/  UMOV UR10, UR43 ;  /* 0x0000002b000a7c82 */ /* 0x000fe20008000000 */
[----:B------:R-:W-:Y:S01]  /*1c80*/  UMOV UR4, UR6 ;  /* 0x0000000600047c82 */ /* 0x000fe20008000000 */
[----:B------:R-:W-:-:S05]  /*1c90*/  UMOV UR34, URZ ;  /* 0x000000ff00227c82 */ /* 0x000fca0008000000 */
.L_x_31:
[----:B------:R-:W-:Y:S01]  /*1ca0*/  ULEA UR33, UR4, UR13, 0x3 ;  /* 0x0000000d04217291 */ /* 0x000fe2000f8e18ff */
[----:B------:R-:W-:Y:S01]  /*1cb0*/  @P3 MOV R2, 0xc000 ;  /* 0x0000c00000023802 */ /* 0x000fe20000000f00 */
[----:B-1-3--:R-:W-:Y:S10]  /*1cc0*/  @P0 BRA `(.L_x_26) ;  /* 0x00000000000c0947 */ /* 0x00aff40003800000 */
[----:B------:R-:W-:-:S04]  /*1cd0*/  SHF.L.U32 R3, R12, 0x1f, RZ ;  /* 0x0000001f0c037819 */ /* 0x000fc800000006ff */
[----:B------:R-:W3:Y:S02]  /*1ce0*/  SYNCS.PHASECHK.TRANS64.TRYWAIT P0, [UR33+0x40], R3 ;  /* 0x00004003ff0075a7 */ /* 0x000ee40008001121 */
[----:B---3--:R-:W-:Y:S05]  /*1cf0*/  @!P0 BRA `(.L_x_27) ;  /* 0x0000008000648947 */ /* 0x008fea0003800000 */
.L_x_26:
[----:B------:R3:W-:Y:S01]  /*1d00*/  @P3 SYNCS.ARRIVE.TRANS64 RZ, [UR33], R2 ;  /* 0x00000002ffff39a7 */ /* 0x0007e20008000021 */
[----:B------:R-:W-:Y:S02]  /*1d10*/  ULOP3.LUT UR5, UR21, 0x2, URZ, 0xfc, !UPT ;  /* 0x0000000215057892 */ /* 0x000fe4000f8efcff */
[----:B------:R-:W-:Y:S02]  /*1d20*/  UIADD3 UR10, UPT, UPT, UR10, 0x1, URZ ;  /* 0x000000010a0a7890 */ /* 0x000fe4000fffe0ff */
[----:B------:R-:W-:Y:S02]  /*1d30*/  UISETP.NE.AND UP0, UPT, UR5, 0x2, UPT ;  /* 0x000000020500788c */ /* 0x000fe4000bf05270 */
[----:B------:R-:W-:-:S07]  /*1d40*/  UISETP.NE.AND UP2, UPT, UR10, 0x1, UPT ;  /* 0x000000010a00788c */ /* 0x000fce000bf45270 */
[----:B------:R-:W-:Y:S05]  /*1d50*/  BRA.U UP0, `(.L_x_28) ;  /* 0x0000000100047547 */ /* 0x000fea000b800000 */
[----:B--2---:R-:W-:Y:S05]  /*1d60*/  BPT.TRAP 0x1 ;  /* 0x000000040000795c */ /* 0x004fea0000300000 */
.L_x_28:
[----:B------:R-:W-:Y:S04]  /*1d70*/  BSSY.RECONVERGENT B0, `(.L_x_29) ;  /* 0x0000003000007945 */ /* 0x000fe80003800200 */
[----:B------:R-:W-:Y:S05]  /*1d80*/  @!P2 BRA `(.L_x_30) ;  /* 0x000000000004a947 */ /* 0x000fea0003800000 */
[----:B--2---:R-:W-:Y:S05]  /*1d90*/  BPT.TRAP 0x1 ;  /* 0x000000040000795c */ /* 0x004fea0000300000 */
.L_x_30:
[----:B--2---:R-:W-:Y:S05]  /*1da0*/  BSYNC.RECONVERGENT B0 ;  /* 0x0000000000007941 */ /* 0x004fea0003800200 */
.L_x_29:
[----:B------:R-:W-:Y:S02]  /*1db0*/  UIADD3 UR5, UPT, UPT, UR4, 0x1, URZ ;  /* 0x0000000104057890 */ /* 0x000fe4000fffe0ff */
[----:B------:R-:W-:Y:S02]  /*1dc0*/  ULEA UR32, UR4, UR13, 0xe ;  /* 0x0000000d04207291 */ /* 0x000fe4000f8e70ff */
[----:B------:R-:W-:Y:S02]  /*1dd0*/  UISETP.NE.AND UP0, UPT, UR5, 0x8, UPT ;  /* 0x000000080500788c */ /* 0x000fe4000bf05270 */
[----:B------:R-:W-:Y:S02]  /*1de0*/  UIADD3 UR8, UP1, UPT, UR26, 0x80, URZ ;  /* 0x000000801a087890 */ /* 0x000fe4000ff3e0ff */
[----:B------:R-:W-:Y:S02]  /*1df0*/  USEL UR7, URZ, 0x1, UP0 ;  /* 0x00000001ff077887 */ /* 0x000fe40008000000 */
[----:B------:R-:W-:-:S02]  /*1e00*/  USEL UR6, UR5, URZ, UP0 ;  /* 0x000000ff05067287 */ /* 0x000fc40008000000 */
[----:B------:R-:W-:Y:S02]  /*1e10*/  ULOP3.LUT UR33, UR33, 0xfefffff8, URZ, 0xc0, !UPT ;  /* 0xfefffff821217892 */ /* 0x000fe4000f8ec0ff */
[----:B------:R-:W-:Y:S01]  /*1e20*/  ULEA UR5, UR6, UR13, 0x3 ;  /* 0x0000000d06057291 */ /* 0x000fe2000f8e18ff */
[----:B------:R-:W-:Y:S01]  /*1e30*/  LOP3.LUT R12, R12, UR7, RZ, 0x3c, !PT ;  /* 0x000000070c0c7c12 */ /* 0x000fe2000f8e3cff */
[----:B------:R-:W-:Y:S02]  /*1e40*/  UIADD3.X UR9, UPT, UPT, URZ, UR27, URZ, UP1, !UPT ;  /* 0x0000001bff097290 */ /* 0x000fe40008ffe4ff */
[----:B------:R-:W-:Y:S01]  /*1e50*/  UIADD3 UR32, UPT, UPT, UR32, 0x8400, URZ ;  /* 0x0000840020207890 */ /* 0x000fe2000fffe0ff */
[----:B-1----:R-:W-:Y:S01]  /*1e60*/  SHF.L.U32 R0, R12, 0x1f, RZ ;  /* 0x0000001f0c007819 */ /* 0x002fe200000006ff */
[----:B------:R-:W-:Y:S01]  /*1e70*/  UPRMT UR7, URZ, 0x5410, UR24 ;  /* 0x00005410ff077896 */ /* 0x000fe20008000018 */
[----:B------:R-:W-:Y:S02]  /*1e80*/  UMOV UR14, 0x0 ;  /* 0x00000000000e7882 */ /* 0x000fe40000000000 */
[----:B------:R4:W1:Y:S01]  /*1e90*/  SYNCS.PHASECHK.TRANS64.TRYWAIT P0, [UR5+0x40], R0 ;  /* 0x00004000ff0075a7 */ /* 0x0008620008001105 */
[----:B------:R-:W-:-:S02]  /*1ea0*/  ULEA UR5, UR4, UR28, 0xc ;  /* 0x0000001c04057291 */ /* 0x000fc4000f8e60ff */
[----:B------:R-:W-:Y:S02]  /*1eb0*/  UIADD3 UR4, UP0, UPT, UR26, 0x180, URZ ;  /* 0x000001801a047890 */ /* 0x000fe4000ff1e0ff */
[----:B------:R-:W-:Y:S01]  /*1ec0*/  ULEA UR5, UR5, UR13, 0x1 ;  /* 0x0000000d05057291 */ /* 0x000fe2000f8e08ff */
[----:B------:R-:W-:Y:S01]  /*1ed0*/  UMOV UR15, 0x10000000 ;  /* 0x10000000000f7882 */ /* 0x000fe20000000000 */
[----:B------:R-:W-:Y:S02]  /*1ee0*/  UMOV UR18, UR34 ;  /* 0x0000002200127c82 */ /* 0x000fe40008000000 */
[----:B------:R-:W-:Y:S01]  /*1ef0*/  UIADD3 UR16, UPT, UPT, UR5, 0x28400, URZ ;  /* 0x0002840005107890 */ /* 0x000fe2000fffe0ff */
[----:B------:R2:W-:Y:S01]  /*1f00*/  UTMALDG.3D.2CTA [UR32], [UR8], desc[UR14] ;  /* 0x00000e20080075b4 */ /* 0x0005e20008211000 */
[----:B------:R-:W-:Y:S01]  /*1f10*/  UIADD3.X UR5, UPT, UPT, URZ, UR27, URZ, UP0, !UPT ;  /* 0x0000001bff057290 */ /* 0x000fe200087fe4ff */
[----:B------:R-:W-:Y:S01]  /*1f20*/  UMOV UR20, UR36 ;  /* 0x0000002400147c82 */ /* 0x000fe20008000000 */
[----:B------:R-:W-:-:S07]  /*1f30*/  UMOV UR17, UR33 ;  /* 0x0000002100117c82 */ /* 0x000fce0008000000 */
[----:B------:R3:W-:Y:S01]  /*1f40*/  UTMALDG.3D.MULTICAST.2CTA [UR16], [UR4], UR7, desc[UR14] ;  /* 0x00000e10040073b4 */ /* 0x0007e20008211807 */
[----:B--2---:R-:W-:Y:S01]  /*1f50*/  UIADD3 UR34, UPT, UPT, UR34, 0x40, URZ ;  /* 0x0000004022227890 */ /* 0x004fe2000fffe0ff */
[----:B---3--:R-:W-:Y:S01]  /*1f60*/  UMOV UR7, UR29 ;  /* 0x0000001d00077c82 */ /* 0x008fe20008000000 */
[----:B------:R-:W-:Y:S01]  /*1f70*/  UMOV UR4, UR6 ;  /* 0x0000000600047c82 */ /* 0x000fe20008000000 */
[----:B----4-:R-:W-:Y:S09]  /*1f80*/  BRA.U UP2, `(.L_x_31) ;  /* 0xfffffffd02447547 */ /* 0x010ff2000b83ffff */
.L_x_25:
[----:B------:R-:W-:Y:S01]  /*1f90*/  ULEA UR4, UR6, UR13, 0x3 ;  /* 0x0000000d06047291 */ /* 0x000fe2000f8e18ff */
[----:B-1----:R-:W-:Y:S01]  /*1fa0*/  SHF.L.U32 R0, R12, 0x1f, RZ ;  /* 0x0000001f0c007819 */ /* 0x002fe200000006ff */
[----:B------:R-:W-:Y:S01]  /*1fb0*/  @!P1 SYNCS.ARRIVE.TRANS64.A1T0 RZ, [UR13+0xc8], RZ ;  /* 0x0000c8ffffff99a7 */ /* 0x000fe2000810000d */
[----:B------:R-:W-:-:S06]  /*1fc0*/  UISETP.GT.AND UP0, UPT, UR41, UR40, UPT ;  /* 0x000000282900728c */ /* 0x000fcc000bf04270 */
[----:B---3--:R1:W3:Y:S03]  /*1fd0*/  SYNCS.PHASECHK.TRANS64.TRYWAIT P0, [UR4+0x40], R0 ;  /* 0x00004000ff0075a7 */ /* 0x0082e60008001104 */
[----:B------:R-:W-:Y:S05]  /*1fe0*/  BRA.U !UP0, `(.L_x_32) ;  /* 0x0000000108c07547 */ /* 0x000fea000b800000 */
[----:B------:R-:W-:Y:S01]  /*1ff0*/  UIADD3 UR25, UPT, UPT, UR44, UR7, URZ ;  /* 0x000000072c197290 */ /* 0x000fe2000fffe0ff */
[----:B------:R-:W-:-:S11]  /*2000*/  UMOV UR4, UR6 ;  /* 0x0000000600047c82 */ /* 0x000fd60008000000 */
.L_x_38:
[----:B------:R-:W-:Y:S01]  /*2010*/  ULEA UR9, UR4, UR13, 0x3 ;  /* 0x0000000d04097291 */ /* 0x000fe2000f8e18ff */
[----:B---3--:R-:W-:Y:S01]  /*2020*/  @P3 MOV R2, 0xc000 ;  /* 0x0000c00000023802 */ /* 0x008fe20000000f00 */
[----:B-1-34-:R-:W-:Y:S10]  /*2030*/  @P0 BRA `(.L_x_33) ;  /* 0x00000000000c0947 */ /* 0x01aff40003800000 */
[----:B------:R-:W-:-:S04]  /*2040*/  SHF.L.U32 R3, R12, 0x1f, RZ ;  /* 0x0000001f0c037819 */ /* 0x000fc800000006ff */
[----:B------:R-:W3:Y:S02]  /*2050*/  SYNCS.PHASECHK.TRANS64.TRYWAIT P0, [UR9+0x40], R3 ;  /* 0x00004003ff0075a7 */ /* 0x000ee40008001109 */
[----:B---3--:R-:W-:Y:S05]  /*2060*/  @!P0 BRA `(.L_x_34) ;  /* 0x0000007c00a08947 */ /* 0x008fea0003800000 */
.L_x_33:
[----:B------:R3:W-:Y:S01]  /*2070*/  @P3 SYNCS.ARRIVE.TRANS64 RZ, [UR9], R2 ;  /* 0x00000002ffff39a7 */ /* 0x0007e20008000009 */
[----:B------:R-:W-:-:S04]  /*2080*/  ULOP3.LUT UR5, UR21, 0x2, URZ, 0xfc, !UPT ;  /* 0x0000000215057892 */ /* 0x000fc8000f8efcff */
[----:B------:R-:W-:-:S09]  /*2090*/  UISETP.NE.AND UP0, UPT, UR5, 0x2, UPT ;  /* 0x000000020500788c */ /* 0x000fd2000bf05270 */
[----:B------:R-:W-:Y:S05]  /*20a0*/  BRA.U UP0, `(.L_x_35) ;  /* 0x0000000100047547 */ /* 0x000fea000b800000 */
[----:B--2---:R-:W-:Y:S05]  /*20b0*/  BPT.TRAP 0x1 ;  /* 0x000000040000795c */ /* 0x004fea0000300000 */
.L_x_35:
[----:B------:R-:W-:Y:S04]  /*20c0*/  BSSY.RECONVERGENT B0, `(.L_x_36) ;  /* 0x0000003000007945 */ /* 0x000fe80003800200 */
[----:B------:R-:W-:Y:S05]  /*20d0*/  @!P2 BRA `(.L_x_37) ;  /* 0x000000000004a947 */ /* 0x000fea0003800000 */
[----:B--2---:R-:W-:Y:S05]  /*20e0*/  BPT.TRAP 0x1 ;  /* 0x000000040000795c */ /* 0x004fea0000300000 */
.L_x_37:
[----:B--2---:R-:W-:Y:S05]  /*20f0*/  BSYNC.RECONVERGENT B0 ;  /* 0x0000000000007941 */ /* 0x004fea0003800200 */
.L_x_36:
[----:B------:R-:W-:Y:S02]  /*2100*/  UIADD3 UR5, UPT, UPT, UR4, 0x1, URZ ;  /* 0x0000000104057890 */ /* 0x000fe4000fffe0ff */
[----:B------:R-:W-:Y:S02]  /*2110*/  USHF.L.U32 UR10, UR7, 0x6, URZ ;  /* 0x00000006070a7899 */ /* 0x000fe400080006ff */
[----:B------:R-:W-:Y:S02]  /*2120*/  UISETP.NE.AND UP0, UPT, UR5, 0x8, UPT ;  /* 0x000000080500788c */ /* 0x000fe4000bf05270 */
[----:B------:R-:W-:Y:S02]  /*2130*/  UIADD3 UR7, UPT, UPT, UR7, 0x1, URZ ;  /* 0x0000000107077890 */ /* 0x000fe4000fffe0ff */
[----:B------:R-:W-:Y:S02]  /*2140*/  USEL UR8, URZ, 0x1, UP0 ;  /* 0x00000001ff087887 */ /* 0x000fe40008000000 */
[----:B------:R-:W-:-:S02]  /*2150*/  USEL UR6, UR5, URZ, UP0 ;  /* 0x000000ff05067287 */ /* 0x000fc40008000000 */
[----:B------:R-:W-:Y:S02]  /*2160*/  UIADD3 UR22, UP0, UPT, UR26, 0x180, URZ ;  /* 0x000001801a167890 */ /* 0x000fe4000ff1e0ff */
[----:B------:R-:W-:Y:S01]  /*2170*/  LOP3.LUT R12, R12, UR8, RZ, 0x3c, !PT ;  /* 0x000000080c0c7c12 */ /* 0x000fe2000f8e3cff */
[----:B------:R-:W-:Y:S02]  /*2180*/  ULEA UR8, UR4, UR13, 0xe ;  /* 0x0000000d04087291 */ /* 0x000fe4000f8e70ff */
[----:B------:R-:W-:Y:S01]  /*2190*/  UIADD3 UR14, UP1, UPT, UR26, 0x80, URZ ;  /* 0x000000801a0e7890 */ /* 0x000fe2000ff3e0ff */
[----:B-1----:R-:W-:Y:S01]  /*21a0*/  SHF.L.U32 R0, R12, 0x1f, RZ ;  /* 0x0000001f0c007819 */ /* 0x002fe200000006ff */
[----:B------:R-:W-:Y:S02]  /*21b0*/  UIADD3.X UR23, UPT, UPT, URZ, UR27, URZ, UP0, !UPT ;  /* 0x0000001bff177290 */ /* 0x000fe400087fe4ff */
[----:B------:R-:W-:Y:S02]  /*21c0*/  UISETP.NE.AND UP0, UPT, UR7, UR25, UPT ;  /* 0x000000190700728c */ /* 0x000fe4000bf05270 */
[----:B------:R-:W-:-:S02]  /*21d0*/  ULEA UR5, UR6, UR13, 0x3 ;  /* 0x0000000d06057291 */ /* 0x000fc4000f8e18ff */
[----:B------:R-:W-:Y:S02]  /*21e0*/  ULOP3.LUT UR9, UR9, 0xfefffff8, URZ, 0xc0, !UPT ;  /* 0xfefffff809097892 */ /* 0x000fe4000f8ec0ff */
[----:B------:R-:W-:Y:S02]  /*21f0*/  ULEA UR16, UR4, UR30, 0xd ;  /* 0x0000001e04107291 */ /* 0x000fe4000f8e68ff */
[----:B------:R-:W-:Y:S02]  /*2200*/  UIADD3 UR8, UPT, UPT, UR8, 0x8400, URZ ;  /* 0x0000840008087890 */ /* 0x000fe4000fffe0ff */
[----:B------:R-:W-:Y:S01]  /*2210*/  UIADD3.X UR15, UPT, UPT, URZ, UR27, URZ, UP1, !UPT ;  /* 0x0000001bff0f7290 */ /* 0x000fe20008ffe4ff */
[----:B------:R4:W1:Y:S01]  /*2220*/  SYNCS.PHASECHK.TRANS64.TRYWAIT P0, [UR5+0x40], R0 ;  /* 0x00004000ff0075a7 */ /* 0x0008620008001105 */
[----:B------:R-:W-:Y:S01]  /*2230*/  UPRMT UR4, URZ, 0x5410, UR24 ;  /* 0x00005410ff047896 */ /* 0x000fe20008000018 */
[----:B------:R-:W-:Y:S01]  /*2240*/  UMOV UR32, 0x0 ;  /* 0x0000000000207882 */ /* 0x000fe20000000000 */
[----:B------:R-:W-:Y:S01]  /*2250*/  UMOV UR33, 0x10000000 ;  /* 0x1000000000217882 */ /* 0x000fe20000000000 */
[----:B------:R-:W-:Y:S01]  /*2260*/  UMOV UR11, UR35 ;  /* 0x00000023000b7c82 */ /* 0x000fe20008000000 */
[----:B------:R-:W-:Y:S01]  /*2270*/  UMOV UR12, UR36 ;  /* 0x00000024000c7c82 */ /* 0x000fe20008000000 */
[----:B------:R-:W-:Y:S01]  /*2280*/  UMOV UR20, UR36 ;  /* 0x0000002400147c82 */ /* 0x000fe20008000000 */
[----:B------:R-:W-:Y:S01]  /*2290*/  UMOV UR17, UR9 ;  /* 0x0000000900117c82 */ /* 0x000fe20008000000 */
[----:B------:R-:W-:Y:S01]  /*22a0*/  UMOV UR18, UR10 ;  /* 0x0000000a00127c82 */ /* 0x000fe20008000000 */
[----:B------:R-:W-:Y:S01]  /*22b0*/  UTMALDG.3D.2CTA [UR8], [UR14], desc[UR32] ;  /* 0x000020080e0075b4 */ /* 0x000fe20008211000 */
[----:B------:R2:W-:Y:S02]  /*22c0*/  UTMALDG.3D.MULTICAST.2CTA [UR16], [UR22], UR4, desc[UR32] ;  /* 0x00002010160073b4 */ /* 0x0005e40008211804 */
[----:B--2---:R-:W-:Y:S01]  /*22d0*/  UMOV UR4, UR6 ;  /* 0x0000000600047c82 */ /* 0x004fe20008000000 */
[----:B------:R-:W-:Y:S05]  /*22e0*/  BRA.U UP0, `(.L_x_38) ;  /* 0xfffffffd00487547 */ /* 0x000fea000b83ffff */
.L_x_32:
[C---:B------:R-:W-:Y:S01]  /*22f0*/  LEA R3, R11.reuse, UR13, 0x3 ;  /* 0x0000000d0b037c11 */ /* 0x040fe2000f8e18ff */
[----:B------:R-:W-:Y:S01]  /*2300*/  NOP ;  /* 0x0000000000007918 */ /* 0x000fe20000000000 */
[----:B-1--4-:R-:W-:Y:S02]  /*2310*/  SHF.L.U32 R0, R10, 0x1f, RZ ;  /* 0x0000001f0a007819 */ /* 0x012fe400000006ff */
[----:B------:R-:W-:Y:S02]  /*2320*/  LEA R5, R11, UR13, 0x4 ;  /* 0x0000000d0b057c11 */ /* 0x000fe4000f8e20ff */
[----:B---3--:R-:W1:Y:S02]  /*2330*/  SYNCS.PHASECHK.TRANS64.TRYWAIT P0, [R3+URZ+0xd0], R0 ;  /* 0x0000d000030075a7 */ /* 0x008e6400080011ff */
[----:B-1----:R-:W-:Y:S05]  /*2340*/  @!P0 BRA `(.L_x_39) ;  /* 0x0000007c00008947 */ /* 0x002fea0003800000 */
.L_x_156:
[----:B------:R-:W3:Y:S01]  /*2350*/  LDS.128 R4, [R5+0x160] ;  /* 0x0001600005047984 */ /* 0x000ee20000000c00 */
[----:B------:R-:W-:Y:S01]  /*2360*/  UISETP.GE.AND UP0, UPT, UR42, 0x1, UPT ;  /* 0x000000012a00788c */ /* 0x000fe2000bf06270 */
[----:B------:R-:W-:Y:S01]  /*2370*/  @!PT LDS RZ, [RZ] ;  /* 0x00000000fffff984 */ /* 0x000fe20000000800 */
[----:B------:R-:W-:Y:S01]  /*2380*/  @!PT LDS RZ, [RZ] ;  /* 0x00000000fffff984 */ /* 0x000fe20000000800 */
[----:B------:R-:W-:Y:S01]  /*2390*/  @!PT LDS RZ, [RZ] ;  /* 0x00000000fffff984 */ /* 0x000fe20000000800 */
[----:B------:R-:W-:Y:S01]  /*23a0*/  @!PT LDS RZ, [RZ] ;  /* 0x00000000fffff984 */ /* 0x000fe20000000800 */
[----:B------:R4:W-:Y:S06]  /*23b0*/  MEMBAR.ALL.CTA ;  /* 0x0000000000007992 */ /* 0x0009ec0000008000 */
[----:B----4-:R-:W4:Y:S01]  /*23c0*/  FENCE.VIEW.ASYNC.S ;  /* 0x00000000000073c6 */ /* 0x010f220000000000 */
[----:B---3--:R-:W-:-:S13]  /*23d0*/  LOP3.LUT P0, RZ, R6, 0x1, RZ, 0xc0, !PT ;  /* 0x0000000106ff7812 */ /* 0x008fda000780c0ff */
[----:B----4-:R-:W-:Y:S01]  /*23e0*/  VOTEU.ANY UP1, P0 ;  /* 0x0000000000ff7886 */ /* 0x010fe20000020100 */
[----:B------:R-:W-:-:S13]  /*23f0*/  PLOP3.LUT P0, PT, PT, PT, UP1, 0x80, 0x8 ;  /* 0x000000000008781c */ /* 0x000fda0003f0f018 */
[----:B-1----:R-:W-:Y:S02]  /*2400*/  @P0 LOP3.LUT R0, R5, 0xffff, RZ, 0xc0, !PT ;  /* 0x0000ffff05000812 */ /* 0x002fe400078ec0ff */
[----:B------:R-:W-:Y:S02]  /*2410*/  @P0 MOV R2, R4 ;  /* 0x0000000400020202 */ /* 0x000fe40000000f00 */
[----:B------:R-:W-:Y:S01]  /*2420*/  @P0 R2UR UR5, R0 ;  /* 0x00000000000502ca */ /* 0x000fe200000e0000 */
[----:B------:R-:W-:Y:S01]  /*2430*/  VIADD R0, R3, 0xe0 ;  /* 0x000000e003007836 */ /* 0x000fe20000000000 */
[----:B------:R-:W-:Y:S02]  /*2440*/  @P0 SHF.R.U32.HI R4, RZ, 0x10, R5 ;  /* 0x00000010ff040819 */ /* 0x000fe40000011605 */
[----:B------:R-:W-:Y:S02]  /*2450*/  @P0 R2UR UR7, R2 ;  /* 0x00000000020702ca */ /* 0x000fe400000e0000 */
[----:B------:R-:W-:-:S02]  /*2460*/  PRMT R0, RZ, 0x654, R0 ;  /* 0x00000654ff007816 */ /* 0x000fc40000000000 */
[----:B------:R-:W-:Y:S02]  /*2470*/  @P0 R2UR UR4, R4 ;  /* 0x00000000040402ca */ /* 0x000fe400000e0000 */
[----:B------:R1:W-:Y:S03]  /*2480*/  SYNCS.ARRIVE.TRANS64.RED.A1T0 RZ, [R0+URZ], RZ ;  /* 0x000000ff00ff79a7 */ /* 0x0003e600081004ff */
[----:B------:R-:W-:-:S04]  /*2490*/  @UP1 UMOV UR31, UR5 ;  /* 0x00000005001f1c82 */ /* 0x000fc80008000000 */
[----:B------:R-:W-:-:S04]  /*24a0*/  @UP1 UMOV UR37, UR7 ;  /* 0x0000000700251c82 */ /* 0x000fc80008000000 */
[----:B------:R-:W-:Y:S01]  /*24b0*/  @UP1 UMOV UR36, UR4 ;  /* 0x0000000400241c82 */ /* 0x000fe20008000000 */
[----:B------:R-:W-:Y:S05]  /*24c0*/  BRA.U !UP0, `(.L_x_40) ;  /* 0x0000000108d47547 */ /* 0x000fea000b800000 */
[----:B------:R-:W2:Y:S01]  /*24d0*/  LDCU.128 UR16, c[0x0][0xb10] ;  /* 0x00016200ff1077ac */ /* 0x000ea20008000c00 */
[----:B------:R-:W3:Y:S01]  /*24e0*/  LDCU UR12, c[0x0][0xb20] ;  /* 0x00016400ff0c77ac */ /* 0x000ee20008000800 */
[----:B------:R-:W4:Y:S01]  /*24f0*/  LDCU UR20, c[0x0][0xb0c] ;  /* 0x00016180ff1477ac */ /* 0x000f220008000800 */
[----:B------:R-:W1:Y:S01]  /*2500*/  LDCU.64 UR8, c[0x0][0xb28] ;  /* 0x00016500ff0877ac */ /* 0x000e620008000a00 */
[----:B------:R-:W-:Y:S02]  /*2510*/  UISETP.NE.AND UP3, UPT, UR42, 0x1, UPT ;  /* 0x000000012a00788c */ /* 0x000fe4000bf65270 */
[----:B--2---:R-:W-:Y:S02]  /*2520*/  UIMAD.WIDE.U32 UR10, UR38, UR19, URZ ;  /* 0x00000013260a72a5 */ /* 0x004fe4000f8e00ff */
[----:B------:R-:W-:Y:S02]  /*2530*/  UIMAD.WIDE.U32 UR4, UR39, UR16, URZ ;  /* 0x00000010270472a5 */ /* 0x000fe4000f8e00ff */
[----:B------:R-:W-:-:S02]  /*2540*/  UISETP.NE.AND UP0, UPT, UR18, 0x1, UPT ;  /* 0x000000011200788c */ /* 0x000fc4000bf05270 */
[----:B------:R-:W-:Y:S01]  /*2550*/  UIMAD.WIDE.U32 UR22, UR31, UR19, URZ ;  /* 0x000000131f1672a5 */ /* 0x000fe2000f8e00ff */
[----:B------:R-:W-:Y:S02]  /*2560*/  UMOV UR10, UR11 ;  /* 0x0000000b000a7c82 */ /* 0x000fe40008000000 */
[----:B------:R-:W-:Y:S01]  /*2570*/  UMOV UR4, UR5 ;  /* 0x0000000500047c82 */ /* 0x000fe20008000000 */
[----:B---3--:R-:W-:Y:S02]  /*2580*/  USHF.R.U32.HI UR10, URZ, UR12, UR10 ;  /* 0x0000000cff0a7299 */ /* 0x008fe4000801160a */
[----:B----4-:R-:W-:Y:S02]  /*2590*/  UISETP.NE.AND UP2, UPT, UR20, 0x1, UPT ;  /* 0x000000011400788c */ /* 0x010fe4000bf45270 */
[----:B------:R-:W-:Y:S02]  /*25a0*/  USHF.R.U32.HI UR4, URZ, UR17, UR4 ;  /* 0x00000011ff047299 */ /* 0x000fe40008011604 */
[----:B------:R-:W-:-:S02]  /*25b0*/  USEL UR5, UR38, UR10, !UP0 ;  /* 0x0000000a26057287 */ /* 0x000fc4000c000000 */
[----:B------:R-:W-:Y:S02]  /*25c0*/  USEL UR7, UR39, UR4, !UP2 ;  /* 0x0000000427077287 */ /* 0x000fe4000d000000 */
[----:B-1----:R-:W-:Y:S01]  /*25d0*/  UIMAD.WIDE.U32 UR10, UR5, UR8, URZ ;  /* 0x00000008050a72a5 */ /* 0x002fe2000f8e00ff */
[----:B------:R-:W-:Y:S01]  /*25e0*/  UMOV UR4, UR23 ;  /* 0x0000001700047c82 */ /* 0x000fe20008000000 */
[----:B------:R-:W-:Y:S02]  /*25f0*/  UIMAD.WIDE.U32 UR14, UR37, UR16, URZ ;  /* 0x00000010250e72a5 */ /* 0x000fe4000f8e00ff */
[----:B------:R-:W-:-:S03]  /*2600*/  UIMAD.WIDE.U32 UR22, UR7, UR8, URZ ;  /* 0x00000008071672a5 */ /* 0x000fc6000f8e00ff */
[----:B------:R-:W-:Y:S01]  /*2610*/  UMOV UR10, UR11 ;  /* 0x0000000b000a7c82 */ /* 0x000fe20008000000 */
[----:B------:R-:W-:Y:S02]  /*2620*/  USHF.R.U32.HI UR4, URZ, UR12, UR4 ;  /* 0x0000000cff047299 */ /* 0x000fe40008011604 */
[----:B------:R-:W-:Y:S01]  /*2630*/  @UP3 USHF.R.U32.HI UR5, URZ, UR9, UR10 ;  /* 0x00000009ff053299 */ /* 0x000fe2000801160a */
[----:B------:R-:W-:Y:S01]  /*2640*/  UMOV UR14, UR15 ;  /* 0x0000000f000e7c82 */ /* 0x000fe20008000000 */
[----:B------:R-:W-:Y:S01]  /*2650*/  UMOV UR22, UR23 ;  /* 0x0000001700167c82 */ /* 0x000fe20008000000 */
[----:B------:R-:W-:Y:S02]  /*2660*/  USHF.R.U32.HI UR17, URZ, UR17, UR14 ;  /* 0x00000011ff117299 */ /* 0x000fe4000801160e */
[----:B------:R-:W-:Y:S02]  /*2670*/  USEL UR4, UR31, UR4, !UP0 ;  /* 0x000000041f047287 */ /* 0x000fe4000c000000 */
[----:B------:R-:W-:-:S02]  /*2680*/  @UP3 USHF.R.U32.HI UR7, URZ, UR9, UR22 ;  /* 0x00000009ff073299 */ /* 0x000fc40008011616 */
[----:B------:R-:W-:Y:S02]  /*2690*/  UIMAD UR10, UR42, UR5, URZ ;  /* 0x000000052a0a72a4 */ /* 0x000fe4000f8e02ff */
[----:B------:R-:W-:Y:S02]  /*26a0*/  USEL UR5, UR37, UR17, !UP2 ;  /* 0x0000001125057287 */ /* 0x000fe4000d000000 */
[----:B------:R-:W-:Y:S02]  /*26b0*/  UIMAD UR12, UR42, UR7, URZ ;  /* 0x000000072a0c72a4 */ /* 0x000fe4000f8e02ff */
[----:B------:R-:W-:Y:S02]  /*26c0*/  UISETP.GE.AND UP0, UPT, UR4, UR10, UPT ;  /* 0x0000000a0400728c */ /* 0x000fe4000bf06270 */
[----:B------:R-:W-:Y:S02]  /*26d0*/  UIMAD.WIDE.U32 UR10, UR4, UR8, URZ ;  /* 0x00000008040a72a5 */ /* 0x000fe4000f8e00ff */
[----:B------:R-:W-:-:S02]  /*26e0*/  UISETP.GE.OR UP0, UPT, UR5, UR12, UP0 ;  /* 0x0000000c0500728c */ /* 0x000fc40008706670 */
[----:B------:R-:W-:Y:S02]  /*26f0*/  UIMAD.WIDE.U32 UR14, UR5, UR8, URZ ;  /* 0x00000008050e72a5 */ /* 0x000fe4000f8e00ff */
[----:B------:R-:W-:Y:S01]  /*2700*/  UIADD3 UR12, UPT, UPT, -UR5, URZ, URZ ;  /* 0x000000ff050c7290 */ /* 0x000fe2000fffe1ff */
[----:B------:R-:W-:Y:S01]  /*2710*/  UMOV UR10, UR11 ;  /* 0x0000000b000a7c82 */ /* 0x000fe20008000000 */
[----:B------:R-:W-:Y:S02]  /*2720*/  UIADD3 UR11, UPT, UPT, -UR4, URZ, URZ ;  /* 0x000000ff040b7290 */ /* 0x000fe4000fffe1ff */
[----:B------:R-:W-:-:S03]  /*2730*/  USHF.R.U32.HI UR10, URZ, UR9, UR10 ;  /* 0x00000009ff0a7299 */ /* 0x000fc6000801160a */
[----:B------:R-:W-:Y:S01]  /*2740*/  @!UP0 UMOV UR8, UR15 ;  /* 0x0000000f00088c82 */ /* 0x000fe20008000000 */
[----:B------:R-:W-:Y:S02]  /*2750*/  UIMAD UR11, UR18, UR11, UR31 ;  /* 0x0000000b120b72a4 */ /* 0x000fe4000f8e021f */
[----:B------:R-:W-:Y:S02]  /*2760*/  USEL UR10, UR4, UR10, !UP3 ;  /* 0x0000000a040a7287 */ /* 0x000fe4000d800000 */
[----:B------:R-:W-:Y:S02]  /*2770*/  @!UP0 USHF.R.U32.HI UR8, URZ, UR9, UR8 ;  /* 0x00000009ff088299 */ /* 0x000fe40008011608 */
[----:B------:R-:W-:Y:S02]  /*2780*/  UIADD3 UR9, UPT, UPT, -UR10, URZ, URZ ;  /* 0x000000ff0a097290 */ /* 0x000fe4000fffe1ff */
[----:B------:R-:W-:Y:S02]  /*2790*/  @!UP0 USEL UR8, UR5, UR8, !UP3 ;  /* 0x0000000805088287 */ /* 0x000fe4000d800000 */
[----:B------:R-:W-:-:S02]  /*27a0*/  UIMAD UR9, UR42, UR9, UR4 ;  /* 0x000000092a0972a4 */ /* 0x000fc4000f8e0204 */
[----:B------:R-:W-:Y:S02]  /*27b0*/  @!UP0 UIADD3 UR10, UPT, UPT, UR10, -UR8, URZ ;  /* 0x800000080a0a8290 */ /* 0x000fe4000fffe0ff */
[----:B------:R-:W-:Y:S02]  /*27c0*/  @!UP0 UIMAD UR8, UR9, UR7, UR8 ;  /* 0x00000007090882a4 */ /* 0x000fe4000f8e0208 */
[----:B------:R-:W-:Y:S02]  /*27d0*/  @!UP0 UIMAD UR4, UR42, UR10, UR5 ;  /* 0x0000000a2a0482a4 */ /* 0x000fe4000f8e0205 */
[----:B------:R-:W-:Y:S02]  /*27e0*/  UIMAD UR7, UR20, UR12, UR37 ;  /* 0x0000000c140772a4 */ /* 0x000fe4000f8e0225 */
[----:B------:R-:W-:Y:S01]  /*27f0*/  UIMAD UR31, UR4, UR18, UR11 ;  /* 0x00000012041f72a4 */ /* 0x000fe2000f8e020b */
[----:B------:R-:W-:Y:S02]  /*2800*/  @!UP0 UMOV UR5, UR8 ;  /* 0x0000000800058c82 */ /* 0x000fe40008000000 */
[----:B------:R-:W-:-:S12]  /*2810*/  UIMAD UR37, UR5, UR20, UR7 ;  /* 0x00000014052572a4 */ /* 0x000fd8000f8e0207 */
.L_x_40:
[----:B------:R-:W3:Y:S02]  /*2820*/  LDCU UR4, c[0x0][0xb30] ;  /* 0x00016600ff0477ac */ /* 0x000ee40008000800 */
[----:B---3--:R-:W-:-:S09]  /*2830*/  UISETP.NE.AND UP0, UPT, UR4, 0x1, UPT ;  /* 0x000000010400788c */ /* 0x008fd2000bf05270 */
[----:B------:R-:W-:Y:S05]  /*2840*/  BRA.U UP0, `(.L_x_41) ;  /* 0x0000000100447547 */ /* 0x000fea000b800000 */
[----:B------:R-:W3:Y:S01]  /*2850*/  LDCU.128 UR16, c[0x0][0xb10] ;  /* 0x00016200ff1077ac */ /* 0x000ee20008000c00 */
[----:B------:R-:W4:Y:S01]  /*2860*/  LDCU UR10, c[0x0][0xb0c] ;  /* 0x00016180ff0a77ac */ /* 0x000f220008000800 */
[----:B------:R-:W1:Y:S01]  /*2870*/  LDCU UR7, c[0x0][0xb20] ;  /* 0x00016400ff0777ac */ /* 0x000e620008000800 */
[----:B---3--:R-:W-:Y:S02]  /*2880*/  UIMAD.WIDE.U32 UR8, UR37, UR16, URZ ;  /* 0x00000010250872a5 */ /* 0x008fe4000f8e00ff */
[----:B------:R-:W-:Y:S02]  /*2890*/  UIMAD.WIDE.U32 UR4, UR31, UR19, URZ ;  /* 0x000000131f0472a5 */ /* 0x000fe4000f8e00ff */
[----:B----4-:R-:W-:Y:S02]  /*28a0*/  UISETP.NE.AND UP2, UPT, UR10, 0x1, UPT ;  /* 0x000000010a00788c */ /* 0x010fe4000bf45270 */
[----:B------:R-:W-:Y:S01]  /*28b0*/  UISETP.NE.AND UP0, UPT, UR18, 0x1, UPT ;  /* 0x000000011200788c */ /* 0x000fe2000bf05270 */
[----:B------:R-:W-:-:S02]  /*28c0*/  UMOV UR8, UR9 ;  /* 0x0000000900087c82 */ /* 0x000fc40008000000 */
[----:B------:R-:W-:Y:S01]  /*28d0*/  UMOV UR4, UR5 ;  /* 0x0000000500047c82 */ /* 0x000fe20008000000 */
[----:B------:R-:W-:Y:S02]  /*28e0*/  USHF.R.U32.HI UR17, URZ, UR17, UR8 ;  /* 0x00000011ff117299 */ /* 0x000fe40008011608 */
[----:B-1----:R-:W-:Y:S02]  /*28f0*/  USHF.R.U32.HI UR4, URZ, UR7, UR4 ;  /* 0x00000007ff047299 */ /* 0x002fe40008011604 */
[----:B------:R-:W-:Y:S02]  /*2900*/  USEL UR5, UR37, UR17, !UP2 ;  /* 0x0000001125057287 */ /* 0x000fe4000d000000 */
[----:B------:R-:W-:-:S04]  /*2910*/  USEL UR4, UR31, UR4, !UP0 ;  /* 0x000000041f047287 */ /* 0x000fc8000c000000 */
[----:B------:R-:W-:Y:S02]  /*2920*/  UIADD3 UR7, UPT, UPT, UR5, -UR4, URZ ;  /* 0x8000000405077290 */ /* 0x000fe4000fffe0ff */
[----:B------:R-:W-:Y:S02]  /*2930*/  UIADD3 UR4, UPT, UPT, -UR5, UR4, URZ ;  /* 0x0000000405047290 */ /* 0x000fe4000fffe1ff */
[----:B------:R-:W-:Y:S02]  /*2940*/  UIMAD UR31, UR7, UR18, UR31 ;  /* 0x00000012071f72a4 */ /* 0x000fe4000f8e021f */
[----:B------:R-:W-:-:S12]  /*2950*/  UIMAD UR37, UR4, UR10, UR37 ;  /* 0x0000000a042572a4 */ /* 0x000fd8000f8e0225 */
.L_x_41:
[----:B------:R-:W-:Y:S01]  /*2960*/  VIADD R11, R11, 0x1 ;  /* 0x000000010b0b7836 */ /* 0x000fe20000000000 */
[----:B------:R-:W-:Y:S02]  /*2970*/  R2UR UR5, R83 ;  /* 0x00000000530572ca */ /* 0x000fe400000e0000 */
[----:B------:R-:W-:Y:S02]  /*2980*/  R2UR UR4, R82 ;  /* 0x00000000520472ca */ /* 0x000fe400000e0000 */
[C---:B------:R-:W-:Y:S02]  /*2990*/  ISETP.NE.AND P0, PT, R11.reuse, 0x2, PT ;  /* 0x000000020b00780c */ /* 0x040fe40003f05270 */
[----:B------:R-:W-:Y:S02]  /*29a0*/  PLOP3.LUT P1, PT, PT, PT, PT, 0x80, 0x8 ;  /* 0x000000000008781c */ /* 0x000fe40003f2f070 */
[----:B------:R-:W-:Y:S02]  /*29b0*/  SEL R3, RZ, 0x1, P0 ;  /* 0x00000001ff037807 */ /* 0x000fe40000000000 */
[----:B------:R-:W-:-:S02]  /*29c0*/  SEL R11, R11, RZ, P0 ;  /* 0x000000ff0b0b7207 */ /* 0x000fc40000000000 */
[----:B------:R-:W-:Y:S01]  /*29d0*/  LOP3.LUT R10, R10, R3, RZ, 0x3c, !PT ;  /* 0x000000030a0a7212 */ /* 0x000fe200078e3cff */
[----:B------:R-:W-:Y:S02]  /*29e0*/  UIADD3 UR35, UPT, UPT, UR37, UR5, URZ ;  /* 0x0000000525237290 */ /* 0x000fe4000fffe0ff */
[----:B------:R-:W-:Y:S01]  /*29f0*/  UIADD3 UR34, UPT, UPT, UR31, UR4, URZ ;  /* 0x000000041f227290 */ /* 0x000fe2000fffe0ff */
[----:B------:R-:W-:Y:S11]  /*2a00*/  BRA.U UP1, `(.L_x_42) ;  /* 0xfffffff101387547 */ /* 0x000ff6000b83ffff */
[----:B------:R-:W-:Y:S01]  /*2a10*/  UIADD3 UR13, UPT, UPT, UR13, 0x40, URZ ;  /* 0x000000400d0d7890 */ /* 0x000fe2000fffe0ff */
[----:B------:R-:W-:-:S03]  /*2a20*/  SHF.L.U32 R3, R12, 0x1f, RZ ;  /* 0x0000001f0c037819 */ /* 0x000fc600000006ff */
[----:B------:R-:W-:-:S09]  /*2a30*/  ULEA UR4, UR6, UR13, 0x3 ;  /* 0x0000000d06047291 */ /* 0x000fd2000f8e18ff */
[----:B------:R-:W3:Y:S02]  /*2a40*/  SYNCS.PHASECHK.TRANS64.TRYWAIT P0, [UR4], R3 ;  /* 0x00000003ff0075a7 */ /* 0x000ee40008001104 */
[----:B---3--:R-:W-:Y:S05]  /*2a50*/  @!P0 BRA `(.L_x_43) ;  /* 0x0000007400508947 */ /* 0x008fea0003800000 */
.L_x_158:
[----:B------:R-:W-:-:S04]  /*2a60*/  UIADD3 UR4, UPT, UPT, UR6, 0x1, URZ ;  /* 0x0000000106047890 */ /* 0x000fc8000fffe0ff */
[----:B------:R-:W-:-:S04]  /*2a70*/  UISETP.NE.AND UP0, UPT, UR4, 0x8, UPT ;  /* 0x000000080400788c */ /* 0x000fc8000bf05270 */
[----:B------:R-:W-:Y:S02]  /*2a80*/  USEL UR6, URZ, 0x1, UP0 ;  /* 0x00000001ff067887 */ /* 0x000fe40008000000 */
[----:B------:R-:W-:-:S04]  /*2a90*/  USEL UR4, UR4, URZ, UP0 ;  /* 0x000000ff04047287 */ /* 0x000fc80008000000 */
[----:B------:R-:W-:Y:S01]  /*2aa0*/  ULEA UR5, UR4, UR13, 0x3 ;  /* 0x0000000d04057291 */ /* 0x000fe2000f8e18ff */
[----:B------:R-:W-:-:S04]  /*2ab0*/  LOP3.LUT R2, R12, UR6, RZ, 0x3c, !PT ;  /* 0x000000060c027c12 */ /* 0x000fc8000f8e3cff */
[----:B-1----:R-:W-:-:S04]  /*2ac0*/  SHF.L.U32 R3, R2, 0x1f, RZ ;  /* 0x0000001f02037819 */ /* 0x002fc800000006ff */
[----:B------:R-:W1:Y:S02]  /*2ad0*/  SYNCS.PHASECHK.TRANS64.TRYWAIT P0, [UR5], R3 ;  /* 0x00000003ff0075a7 */ /* 0x000e640008001105 */
[----:B-1----:R-:W-:Y:S05]  /*2ae0*/  @!P0 BRA `(.L_x_44) ;  /* 0x0000007400448947 */ /* 0x002fea0003800000 */
.L_x_160:
        /* <DEDUP_REMOVED lines=9> */
.L_x_162:
        /* <DEDUP_REMOVED lines=9> */
.L_x_164:
        /* <DEDUP_REMOVED lines=9> */
.L_x_166:
        /* <DEDUP_REMOVED lines=9> */
.L_x_168:
        /* <DEDUP_REMOVED lines=9> */
.L_x_170:
[----:B------:R-:W-:-:S04]  /*2dc0*/  UIADD3 UR4, UPT, UPT, UR4, 0x1, URZ ;  /* 0x0000000104047890 */ /* 0x000fc8000fffe0ff */
[----:B------:R-:W-:-:S04]  /*2dd0*/  UISETP.NE.AND UP0, UPT, UR4, 0x8, UPT ;  /* 0x000000080400788c */ /* 0x000fc8000bf05270 */
[----:B------:R-:W-:Y:S02]  /*2de0*/  USEL UR5, URZ, 0x1, UP0 ;  /* 0x00000001ff057887 */ /* 0x000fe40008000000 */
[----:B------:R-:W-:-:S04]  /*2df0*/  USEL UR4, UR4, URZ, UP0 ;  /* 0x000000ff04047287 */ /* 0x000fc80008000000 */
[----:B------:R-:W-:Y:S01]  /*2e00*/  ULEA UR4, UR4, UR13, 0x3 ;  /* 0x0000000d04047291 */ /* 0x000fe2000f8e18ff */
[----:B-1----:R-:W-:-:S04]  /*2e10*/  LOP3.LUT R3, R2, UR5, RZ, 0x3c, !PT ;  /* 0x0000000502037c12 */ /* 0x002fc8000f8e3cff */
[----:B------:R-:W-:Y:S01]  /*2e20*/  SHF.L.U32 R3, R3, 0x1f, RZ ;  /* 0x0000001f03037819 */ /* 0x000fe200000006ff */
[----:B------:R-:W-:-:S07]  /*2e30*/  IMAD.U32 R0, RZ, RZ, UR4 ;  /* 0x00000004ff007e24 */ /* 0x000fce000f8e00ff */
.L_x_50:
[----:B-1----:R1:W3:Y:S02]  /*2e40*/  SYNCS.PHASECHK.TRANS64.TRYWAIT P0, [R0+URZ], R3 ;  /* 0x00000003000075a7 */ /* 0x0022e400080011ff */
[----:B---3--:R-:W-:Y:S05]  /*2e50*/  @!P0 NANOSLEEP.SYNCS 0x989680 ;  /* 0x009896800000895d */ /* 0x008fea0003900000 */
[----:B------:R-:W3:Y:S02]  /*2e60*/  @!P0 SYNCS.PHASECHK.TRANS64 P0, [R0+URZ], R3 ;  /* 0x00000003000085a7 */ /* 0x000ee400080010ff */
[----:B--23--:R-:W-:Y:S05]  /*2e70*/  @P0 EXIT ;  /* 0x000000000000094d */ /* 0x00cfea0003800000 */
[----:B------:R-:W-:Y:S05]  /*2e80*/  BRA `(.L_x_50) ;  /* 0xfffffffc00ec7947 */ /* 0x000fea000383ffff */
.L_x_22:
[----:B------:R-:W2:Y:S02]  /*2e90*/  S2UR UR4, SR_CgaCtaId ;  /* 0x00000000000479c3 */ /* 0x000ea40000008800 */
[----:B--2---:R-:W-:-:S04]  /*2ea0*/  UISETP.NE.AND UP0, UPT, UR4, URZ, UPT ;  /* 0x000000ff0400728c */ /* 0x004fc8000bf05270 */
[----:B------:R-:W-:-:S09]  /*2eb0*/  UISETP.NE.OR UP0, UPT, UR20, 0x1, UP0 ;  /* 0x000000011400788c */ /* 0x000fd20008705670 */
[----:B------:R-:W-:Y:S05]  /*2ec0*/  BRA.U UP0, `(.L_x_51) ;  /* 0x00000005004c7547 */ /* 0x000fea000b800000 */
[----:B------:R-:W2:Y:S01]  /*2ed0*/  S2UR UR5, SR_CgaCtaId ;  /* 0x00000000000579c3 */ /* 0x000ea20000008800 */
[----:B------:R-:W-:Y:S01]  /*2ee0*/  UMOV UR4, 0x400 ;  /* 0x0000040000047882 */ /* 0x000fe20000000000 */
[----:B------:R-:W-:Y:S01]  /*2ef0*/  ISETP.GE.U32.AND P2, PT, R3, 0x4, PT ;  /* 0x000000040300780c */ /* 0x000fe20003f46070 */
[----:B------:R-:W-:Y:S01]  /*2f00*/  IMAD.MOV.U32 R12, RZ, RZ, 0x1 ;  /* 0x00000001ff0c7424 */ /* 0x000fe200078e00ff */
[----:B------:R-:W-:Y:S02]  /*2f10*/  CS2R R10, SRZ ;  /* 0x00000000000a7805 */ /* 0x000fe4000001ff00 */
[----:B------:R-:W-:Y:S01]  /*2f20*/  CS2R R8, SRZ ;  /* 0x0000000000087805 */ /* 0x000fe2000001ff00 */
[----:B--2---:R-:W-:-:S03]  /*2f30*/  ULEA UR6, UR5, UR4, 0x18 ;  /* 0x0000000405067291 */ /* 0x004fc6000f8ec0ff */
[----:B------:R-:W-:-:S09]  /*2f40*/  UMOV UR5, URZ ;  /* 0x000000ff00057c82 */ /* 0x000fd20008000000 */
.L_x_55:
[----:B------:R-:W-:Y:S02]  /*2f50*/  LEA R0, R8, UR6, 0x3 ;  /* 0x0000000608007c11 */ /* 0x000fe4000f8e18ff */
[----:B------:R-:W-:-:S03]  /*2f60*/  SHF.L.U32 R5, R9, 0x1f, RZ ;  /* 0x0000001f09057819 */ /* 0x000fc600000006ff */
[----:B------:R-:W-:Y:S01]  /*2f70*/  VIADD R4, R0, 0x140 ;  /* 0x0000014000047836 */ /* 0x000fe20000000000 */
[----:B------:R-:W2:Y:S02]  /*2f80*/  SYNCS.PHASECHK.TRANS64.TRYWAIT P0, [R0+URZ+0x130], R5 ;  /* 0x00013005000075a7 */ /* 0x000ea400080011ff */
[----:B--2---:R-:W-:Y:S05]  /*2f90*/  @!P0 BRA `(.L_x_52) ;  /* 0x0000007000a88947 */ /* 0x004fea0003800000 */
.L_x_171:
[----:B------:R-:W-:Y:S01]  /*2fa0*/  ULEA UR4, UR5, UR6, 0x3 ;  /* 0x0000000605047291 */ /* 0x000fe2000f8e18ff */
[----:B------:R-:W-:Y:S01]  /*2fb0*/  PRMT R4, RZ, 0x654, R4 ;  /* 0x00000654ff047816 */ /* 0x000fe20000000004 */
[----:B--2---:R-:W-:Y:S01]  /*2fc0*/  @!P2 IMAD.MOV.U32 R5, RZ, RZ, 0x10 ;  /* 0x00000010ff05a424 */ /* 0x004fe200078e00ff */
[----:B------:R-:W-:Y:S01]  /*2fd0*/  SHF.L.U32 R7, R12, 0x1f, RZ ;  /* 0x0000001f0c077819 */ /* 0x000fe200000006ff */
[----:B------:R-:W-:Y:S01]  /*2fe0*/  UIADD3 UR7, UPT, UPT, UR4, 0xd0, URZ ;  /* 0x000000d004077890 */ /* 0x000fe2000fffe0ff */
[----:B------:R2:W-:Y:S05]  /*2ff0*/  SYNCS.ARRIVE.TRANS64.RED.A1T0 RZ, [R4+URZ], RZ ;  /* 0x000000ff04ff79a7 */ /* 0x0005ea00081004ff */
[----:B------:R-:W-:Y:S01]  /*3000*/  IMAD.U32 R0, RZ, RZ, UR7 ;  /* 0x00000007ff007e24 */ /* 0x000fe2000f8e00ff */
[----:B------:R-:W3:Y:S04]  /*3010*/  SYNCS.PHASECHK.TRANS64.TRYWAIT P0, [UR4+0xe0], R7 ;  /* 0x0000e007ff0075a7 */ /* 0x000ee80008001104 */
[----:B------:R-:W-:Y:S01]  /*3020*/  PRMT R13, R3, 0x654, R0 ;  /* 0x00000654030d7816 */ /* 0x000fe20000000000 */
[----:B--23--:R-:W-:Y:S06]  /*3030*/  @!P0 BRA `(.L_x_53) ;  /* 0x0000007000948947 */ /* 0x00cfec0003800000 */
.L_x_173:
[----:B------:R-:W-:Y:S01]  /*3040*/  ULEA UR8, UR5, UR6, 0x4 ;  /* 0x0000000605087291 */ /* 0x000fe2000f8e20ff */
[----:B------:R-:W-:Y:S01]  /*3050*/  SEL R2, R13, R2, !P2 ;  /* 0x000000020d027207 */ /* 0x000fe20005000000 */
[----:B------:R-:W-:Y:S01]  /*3060*/  UIADD3 UR9, UPT, UPT, UR4, 0xd0, URZ ;  /* 0x000000d004097890 */ /* 0x000fe2000fffe0ff */
[----:B--2---:R-:W-:Y:S01]  /*3070*/  LEA R0, R11, UR6, 0x3 ;  /* 0x000000060b007c11 */ /* 0x004fe2000f8e18ff */
[----:B------:R-:W-:Y:S01]  /*3080*/  UIADD3 UR8, UPT, UPT, UR8, 0x160, URZ ;  /* 0x0000016008087890 */ /* 0x000fe2000fffe0ff */
[----:B------:R2:W-:Y:S01]  /*3090*/  @!P2 SYNCS.ARRIVE.TRANS64.RED RZ, [R2+URZ], R5 ;  /* 0x0000000502ffa9a7 */ /* 0x0005e200080004ff */
[----:B------:R-:W-:Y:S01]  /*30a0*/  UIADD3 UR4, UPT, UPT, UR5, 0x1, URZ ;  /* 0x0000000105047890 */ /* 0x000fe2000fffe0ff */
[----:B------:R-:W-:-:S03]  /*30b0*/  VIADD R8, R8, 0x1 ;  /* 0x0000000108087836 */ /* 0x000fc60000000000 */
[----:B------:R-:W-:Y:S02]  /*30c0*/  UISETP.NE.AND UP0, UPT, UR4, 0x2, UPT ;  /* 0x000000020400788c */ /* 0x000fe4000bf05270 */
[----:B------:R-:W-:Y:S01]  /*30d0*/  ISETP.NE.AND P0, PT, R8, 0x2, PT ;  /* 0x000000020800780c */ /* 0x000fe20003f05270 */
[----:B------:R-:W-:Y:S06]  /*30e0*/  UGETNEXTWORKID.BROADCAST [UR8], [UR9] ;  /* 0x00000000080073ca */ /* 0x000fec0008000100 */
[----:B------:R-:W-:Y:S02]  /*30f0*/  USEL UR7, URZ, 0x1, UP0 ;  /* 0x00000001ff077887 */ /* 0x000fe40008000000 */
[----:B------:R-:W-:-:S04]  /*3100*/  USEL UR5, UR4, URZ, UP0 ;  /* 0x000000ff04057287 */ /* 0x000fc80008000000 */
[----:B------:R-:W-:Y:S02]  /*3110*/  LOP3.LUT R12, R12, UR7, RZ, 0x3c, !PT ;  /* 0x000000070c0c7c12 */ /* 0x000fe4000f8e3cff */
[----:B--2---:R-:W-:-:S04]  /*3120*/  SHF.L.U32 R5, R10, 0x1f, RZ ;  /* 0x0000001f0a057819 */ /* 0x004fc800000006ff */
[----:B------:R-:W2:Y:S02]  /*3130*/  SYNCS.PHASECHK.TRANS64.TRYWAIT P1, [R0+URZ+0xd0], R5 ;  /* 0x0000d005000075a7 */ /* 0x000ea400080211ff */
[----:B--2---:R-:W-:Y:S05]  /*3140*/  @!P1 BRA `(.L_x_54) ;  /* 0x0000007000689947 */ /* 0x004fea0003800000 */
.L_x_174:
[C---:B------:R-:W-:Y:S01]  /*3150*/  LEA R4, R11.reuse, UR6, 0x4 ;  /* 0x000000060b047c11 */ /* 0x040fe2000f8e20ff */
[----:B--2---:R-:W-:Y:S01]  /*3160*/  VIADD R0, R0, 0xe0 ;  /* 0x000000e000007836 */ /* 0x004fe20000000000 */
[----:B------:R-:W-:Y:S01]  /*3170*/  SEL R8, R8, RZ, P0 ;  /* 0x000000ff08087207 */ /* 0x000fe20000000000 */
[----:B------:R-:W-:-:S03]  /*3180*/  VIADD R11, R11, 0x1 ;  /* 0x000000010b0b7836 */ /* 0x000fc60000000000 */
[----:B------:R-:W2:Y:S01]  /*3190*/  LDS.128 R4, [R4+0x160] ;  /* 0x0001600004047984 */ /* 0x000ea20000000c00 */
[----:B------:R-:W-:Y:S02]  /*31a0*/  PRMT R0, RZ, 0x654, R0 ;  /* 0x00000654ff007816 */ /* 0x000fe40000000000 */
[C---:B------:R-:W-:Y:S01]  /*31b0*/  ISETP.NE.AND P1, PT, R11.reuse, 0x2, PT ;  /* 0x000000020b00780c */ /* 0x040fe20003f25270 */
[----:B------:R-:W-:Y:S01]  /*31c0*/  @!PT LDS RZ, [RZ] ;  /* 0x00000000fffff984 */ /* 0x000fe20000000800 */
[----:B------:R-:W-:Y:S01]  /*31d0*/  @!PT LDS RZ, [RZ] ;  /* 0x00000000fffff984 */ /* 0x000fe20000000800 */
[----:B------:R-:W-:Y:S01]  /*31e0*/  @!PT LDS RZ, [RZ] ;  /* 0x00000000fffff984 */ /* 0x000fe20000000800 */
[----:B------:R-:W-:Y:S01]  /*31f0*/  @!PT LDS RZ, [RZ] ;  /* 0x00000000fffff984 */ /* 0x000fe20000000800 */
[----:B------:R3:W-:Y:S06]  /*3200*/  MEMBAR.ALL.CTA ;  /* 0x0000000000007992 */ /* 0x0007ec0000008000 */
[----:B---3--:R-:W3:Y:S01]  /*3210*/  FENCE.VIEW.ASYNC.S ;  /* 0x00000000000073c6 */ /* 0x008ee20000000000 */
[----:B------:R-:W-:Y:S01]  /*3220*/  SEL R11, R11, RZ, P1 ;  /* 0x000000ff0b0b7207 */ /* 0x000fe20000800000 */
[----:B---3--:R3:W-:Y:S01]  /*3230*/  SYNCS.ARRIVE.TRANS64.RED.A1T0 RZ, [R0+URZ], RZ ;  /* 0x000000ff00ff79a7 */ /* 0x0087e200081004ff */
[----:B--2---:R-:W-:-:S02]  /*3240*/  LOP3.LUT P3, RZ, R6, 0x1, RZ, 0xc0, !PT ;  /* 0x0000000106ff7812 */ /* 0x004fc4000786c0ff */
[----:B------:R-:W-:-:S04]  /*3250*/  SEL R5, RZ, 0x1, P1 ;  /* 0x00000001ff057807 */ /* 0x000fc80000800000 */
[----:B------:R-:W-:Y:S02]  /*3260*/  LOP3.LUT R10, R10, R5, RZ, 0x3c, !PT ;  /* 0x000000050a0a7212 */ /* 0x000fe400078e3cff */
[----:B---3--:R-:W-:-:S04]  /*3270*/  SEL R0, RZ, 0x1, P0 ;  /* 0x00000001ff007807 */ /* 0x008fc80000000000 */
[----:B------:R-:W-:Y:S01]  /*3280*/  LOP3.LUT R9, R9, R0, RZ, 0x3c, !PT ;  /* 0x0000000009097212 */ /* 0x000fe200078e3cff */
[----:B------:R-:W-:Y:S06]  /*3290*/  @P3 BRA `(.L_x_55) ;  /* 0xfffffffc002c3947 */ /* 0x000fec000383ffff */
[----:B------:R-:W-:Y:S01]  /*32a0*/  ULEA UR4, UR5, UR6, 0x3 ;  /* 0x0000000605047291 */ /* 0x000fe2000f8e18ff */
[----:B------:R-:W-:-:S08]  /*32b0*/  SHF.L.U32 R3, R12, 0x1f, RZ ;  /* 0x0000001f0c037819 */ /* 0x000fd000000006ff */
[----:B------:R-:W2:Y:S02]  /*32c0*/  SYNCS.PHASECHK.TRANS64 P0, [UR4+0xe0], R3 ;  /* 0x0000e003ff0075a7 */ /* 0x000ea40008001004 */
[----:B--2---:R-:W-:Y:S05]  /*32d0*/  @P0 BRA `(.L_x_56) ;  /* 0x0000000000080947 */ /* 0x004fea0003800000 */
[----:B------:R-:W2:Y:S02]  /*32e0*/  SYNCS.PHASECHK.TRANS64.TRYWAIT P0, [UR4+0xe0], R3 ;  /* 0x0000e003ff0075a7 */ /* 0x000ea40008001104 */
[----:B--2---:R-:W-:Y:S05]  /*32f0*/  @!P0 BRA `(.L_x_57) ;  /* 0x0000007000108947 */ /* 0x004fea0003800000 */
.L_x_56:
[----:B------:R-:W-:-:S04]  /*3300*/  UIADD3 UR7, UPT, UPT, UR5, 0x1, URZ ;  /* 0x0000000105077890 */ /* 0x000fc8000fffe0ff */
[----:B------:R-:W-:-:S04]  /*3310*/  UISETP.NE.AND UP0, UPT, UR7, 0x2, UPT ;  /* 0x000000020700788c */ /* 0x000fc8000bf05270 */
[----:B------:R-:W-:Y:S02]  /*3320*/  USEL UR8, URZ, 0x1, UP0 ;  /* 0x00000001ff087887 */ /* 0x000fe40008000000 */
[----:B------:R-:W-:-:S04]  /*3330*/  USEL UR7, UR7, URZ, UP0 ;  /* 0x000000ff07077287 */ /* 0x000fc80008000000 */
[----:B------:R-:W-:Y:S01]  /*3340*/  ULEA UR7, UR7, UR6, 0x3 ;  /* 0x0000000607077291 */ /* 0x000fe2000f8e18ff */
[----:B--2---:R-:W-:-:S04]  /*3350*/  LOP3.LUT R3, R12, UR8, RZ, 0x3c, !PT ;  /* 0x000000080c037c12 */ /* 0x004fc8000f8e3cff */
[----:B------:R-:W-:-:S04]  /*3360*/  SHF.L.U32 R0, R3, 0x1f, RZ ;  /* 0x0000001f03007819 */ /* 0x000fc800000006ff */
[----:B------:R-:W2:Y:S02]  /*3370*/  SYNCS.PHASECHK.TRANS64 P0, [UR7+0xe0], R0 ;  /* 0x0000e000ff0075a7 */ /* 0x000ea40008001007 */
[----:B-12---:R-:W-:Y:S05]  /*3380*/  @P0 EXIT ;  /* 0x000000000000094d */ /* 0x006fea0003800000 */
[----:B------:R-:W-:Y:S02]  /*3390*/  SHF.L.U32 R3, R3, 0x1f, RZ ;  /* 0x0000001f03037819 */ /* 0x000fe400000006ff */
[----:B------:R-:W-:-:S07]  /*33a0*/  MOV R0, UR7 ;  /* 0x0000000700007c02 */ /* 0x000fce0008000f00 */
.L_x_58:
[----:B-1----:R1:W2:Y:S02]  /*33b0*/  SYNCS.PHASECHK.TRANS64.TRYWAIT P0, [R0+URZ+0xe0], R3 ;  /* 0x0000e003000075a7 */ /* 0x0022a400080011ff */
[----:B--2---:R-:W-:Y:S05]  /*33c0*/  @!P0 NANOSLEEP.SYNCS 0x989680 ;  /* 0x009896800000895d */ /* 0x004fea0003900000 */
[----:B------:R-:W2:Y:S02]  /*33d0*/  @!P0 SYNCS.PHASECHK.TRANS64 P0, [R0+URZ+0xe0], R3 ;  /* 0x0000e003000085a7 */ /* 0x000ea400080010ff */
[----:B--2---:R-:W-:Y:S05]  /*33e0*/  @P0 EXIT ;  /* 0x000000000000094d */ /* 0x004fea0003800000 */
[----:B------:R-:W-:Y:S05]  /*33f0*/  BRA `(.L_x_58) ;  /* 0xfffffffc00ec7947 */ /* 0x000fea000383ffff */
.L_x_51:
[----:B------:R-:W-:Y:S05]  /*3400*/  BRA.U UP5, `(.L_x_59) ;  /* 0x0000001105dc7547 */ /* 0x000fea000b800000 */
[----:B------:R-:W2:Y:S01]  /*3410*/  S2UR UR7, SR_CgaCtaId ;  /* 0x00000000000779c3 */ /* 0x000ea20000008800 */
[----:B------:R-:W-:Y:S01]  /*3420*/  UMOV UR4, 0x40 ;  /* 0x0000004000047882 */ /* 0x000fe20000000000 */
[----:B------:R-:W-:Y:S01]  /*3430*/  NOP ;  /* 0x0000000000007918 */ /* 0x000fe20000000000 */
[----:B------:R-:W-:Y:S01]  /*3440*/  UMOV UR6, 0x400 ;  /* 0x0000040000067882 */ /* 0x000fe20000000000 */
[----:B--2---:R-:W-:Y:S02]  /*3450*/  ULEA UR5, UR7, UR4, 0x18 ;  /* 0x0000000407057291 */ /* 0x004fe4000f8ec0ff */
[----:B------:R-:W-:-:S07]  /*3460*/  ULEA UR6, UR7, UR6, 0x18 ;  /* 0x0000000607067291 */ /* 0x000fce000f8ec0ff */
[----:B------:R-:W2:Y:S02]  /*3470*/  LDS.U8 R3, [UR5+0x1c] ;  /* 0x00001c05ff037984 */ /* 0x000ea40008000000 */
[----:B--2---:R-:W-:-:S13]  /*3480*/  ISETP.NE.AND P0, PT, R3, RZ, PT ;  /* 0x000000ff0300720c */ /* 0x004fda0003f05270 */
[----:B------:R-:W-:Y:S05]  /*3490*/  @P0 BRA `(.L_x_60) ;  /* 0x0000000400080947 */ /* 0x000fea0003800000 */
[----:B------:R-:W-:Y:S02]  /*34a0*/  UISETP.NE.U32.AND UP1, UPT, UR46, 0x1, UPT ;  /* 0x000000012e00788c */ /* 0x000fe4000bf25070 */
[----:B------:R-:W-:-:S07]  /*34b0*/  UIADD3 UR7, UPT, UPT, UR5, 0x8, URZ ;  /* 0x0000000805077890 */ /* 0x000fce000fffe0ff */
[----:B------:R-:W-:Y:S05]  /*34c0*/  BRA.U !UP1, `(.L_x_61) ;  /* 0x00000001099c7547 */ /* 0x000fea000b800000 */
[----:B------:R-:W-:Y:S01]  /*34d0*/  ELECT P0, URZ, PT ;  /* 0x0000000000ff782f */ /* 0x000fe20003800000 */
[----:B------:R-:W-:-:S12]  /*34e0*/  BSSY B0, `(.L_x_61) ;  /* 0x0000025000007945 */ /* 0x000fd80003800000 */
[----:B------:R-:W-:Y:S05]  /*34f0*/  @!P0 BRA `(.L_x_62) ;  /* 0x00000000008c8947 */ /* 0x000fea0003800000 */
[----:B------:R-:W-:-:S05]  /*3500*/  UMOV UR4, 0x10 ;  /* 0x0000001000047882 */ /* 0x000fca0000000000 */
[----:B------:R-:W-:Y:S04]  /*3510*/  DEPBAR.LE SB2, 0x36 ;  /* 0x0000ad800000791a */ /* 0x000fe80000000000 */
[----:B------:R-:W2:Y:S02]  /*3520*/  UTCATOMSWS.2CTA.FIND_AND_SET.ALIGN UP0, UR4, UR4 ;  /* 0x00000004000475e3 */ /* 0x000ea40008200800 */
[----:B--2---:R-:W-:Y:S01]  /*3530*/  MOV R10, UR4 ;  /* 0x00000004000a7c02 */ /* 0x004fe20008000f00 */
[----:B------:R-:W-:Y:S06]  /*3540*/  BRA.U UP0, `(.L_x_63) ;  /* 0x0000000100187547 */ /* 0x000fec000b800000 */
.L_x_64:
[----:B------:R-:W-:Y:S05]  /*3550*/  NANOSLEEP 0x64 ;  /* 0x000000640000795d */ /* 0x000fea0003800000 */
[----:B------:R-:W-:-:S05]  /*3560*/  UMOV UR4, 0x10 ;  /* 0x0000001000047882 */ /* 0x000fca0000000000 */
[----:B------:R-:W-:Y:S04]  /*3570*/  DEPBAR.LE SB2, 0x36 ;  /* 0x0000ad800000791a */ /* 0x000fe80000000000 */
[----:B------:R-:W2:Y:S02]  /*3580*/  UTCATOMSWS.2CTA.FIND_AND_SET.ALIGN UP0, UR4, UR4 ;  /* 0x00000004000475e3 */ /* 0x000ea40008200800 */
[----:B--2---:R-:W-:Y:S01]  /*3590*/  MOV R10, UR4 ;  /* 0x00000004000a7c02 */ /* 0x004fe20008000f00 */
[----:B------:R-:W-:Y:S05]  /*35a0*/  BRA.U !UP0, `(.L_x_64) ;  /* 0xfffffffd08e87547 */ /* 0x000fea000b83ffff */
.L_x_63:
[----:B------:R-:W2:Y:S01]  /*35b0*/  LDS R6, [UR5+0x10] ;  /* 0x00001005ff067984 */ /* 0x000ea20008000800 */
[----:B------:R-:W-:Y:S01]  /*35c0*/  IMAD.U32 R3, RZ, RZ, UR6 ;  /* 0x00000006ff037e24 */ /* 0x000fe2000f8e00ff */
[----:B------:R-:W-:-:S03]  /*35d0*/  MOV R4, UR45 ;  /* 0x0000002d00047c02 */ /* 0x000fc60008000f00 */
[----:B------:R-:W-:Y:S01]  /*35e0*/  VIADD R3, R3, 0x180 ;  /* 0x0000018003037836 */ /* 0x000fe20000000000 */
[----:B--2---:R-:W-:-:S04]  /*35f0*/  SHF.L.U32 R6, R6, 0x1f, RZ ;  /* 0x0000001f06067819 */ /* 0x004fc800000006ff */
[----:B------:R-:W2:Y:S02]  /*3600*/  SYNCS.PHASECHK.TRANS64.TRYWAIT P0, [UR5+0x8], R6 ;  /* 0x00000806ff0075a7 */ /* 0x000ea40008001105 */
[----:B--2---:R-:W-:Y:S05]  /*3610*/  @P0 BRA `(.L_x_65) ;  /* 0x0000000000080947 */ /* 0x004fea0003800000 */
[----:B------:R-:W2:Y:S02]  /*3620*/  SYNCS.PHASECHK.TRANS64.TRYWAIT P0, [UR5+0x8], R6 ;  /* 0x00000806ff0075a7 */ /* 0x000ea40008001105 */
[----:B--2---:R-:W-:Y:S05]  /*3630*/  @!P0 BRA `(.L_x_66) ;  /* 0x0000006c00588947 */ /* 0x004fea0003800000 */
.L_x_65:
[----:B------:R-:W-:Y:S01]  /*3640*/  PRMT R4, R4, 0x654, R3 ;  /* 0x0000065404047816 */ /* 0x000fe20000000003 */
[----:B------:R-:W-:Y:S01]  /*3650*/  HFMA2 R3, -RZ, RZ, 0, 5.9604644775390625e-08 ;  /* 0x00000001ff037431 */ /* 0x000fe200000001ff */
[----:B------:R-:W-:Y:S01]  /*3660*/  UPRMT UR4, UR45, 0x654, UR7 ;  /* 0x000006542d047896 */ /* 0x000fe20008000007 */
[----:B------:R-:W-:Y:S02]  /*3670*/  IMAD.MOV.U32 R7, RZ, RZ, 0xffff ;  /* 0x0000ffffff077424 */ /* 0x000fe400078e00ff */
[----:B--2---:R-:W-:Y:S02]  /*3680*/  IMAD.MOV.U32 R6, RZ, RZ, 0x4 ;  /* 0x00000004ff067424 */ /* 0x004fe400078e00ff */
[----:B------:R-:W-:Y:S01]  /*3690*/  IMAD.SHL.U32 R9, R10, 0x20, RZ ;  /* 0x000000200a097824 */ /* 0x000fe200078e00ff */
[----:B------:R-:W-:Y:S02]  /*36a0*/  MOV R5, UR4 ;  /* 0x0000000400057c02 */ /* 0x000fe40008000f00 */
[-C--:B------:R-:W-:Y:S01]  /*36b0*/  SHF.L.U32 R8, R7, R10.reuse, RZ ;  /* 0x0000000a07087219 */ /* 0x080fe200000006ff */
[----:B------:R2:W-:Y:S01]  /*36c0*/  SYNCS.ARRIVE.TRANS64.RED RZ, [UR4], R6 ;  /* 0x00000006ffff79a7 */ /* 0x0005e20008000404 */
[----:B------:R-:W-:Y:S01]  /*36d0*/  SHF.L.U32 R7, R3, R10, RZ ;  /* 0x0000000a03077219 */ /* 0x000fe200000006ff */
[----:B------:R2:W-:Y:S04]  /*36e0*/  STS [UR6+0x180], R9 ;  /* 0x00018009ff007988 */ /* 0x0005e80008000806 */
[----:B------:R2:W-:Y:S04]  /*36f0*/  STAS [R4.64], R10 ;  /* 0x0000000a04007dbd */ /* 0x0005e8000c0008ff */
[----:B------:R2:W-:Y:S04]  /*3700*/  ATOMS.OR RZ, [UR5+0x14], R8 ;  /* 0x00001408ffff798c */ /* 0x0005e8000b000005 */
[----:B------:R2:W-:Y:S04]  /*3710*/  ATOMS.OR RZ, [UR5+0x18], R7 ;  /* 0x00001807ffff798c */ /* 0x0005e8000b000005 */
[----:B------:R2:W-:Y:S02]  /*3720*/  ATOMS.XOR RZ, [UR5+0x10], R3 ;  /* 0x00001003ffff798c */ /* 0x0005e4000b800005 */
.L_x_62:
[----:B-1----:R-:W-:Y:S05]  /*3730*/  BSYNC B0 ;  /* 0x0000000000007941 */ /* 0x002fea0003800000 */
.L_x_61:
[----:B------:R-:W-:Y:S05]  /*3740*/  BRA.U UP1, `(.L_x_67) ;  /* 0x00000001016c7547 */ /* 0x000fea000b800000 */
[----:B------:R-:W-:-:S03]  /*3750*/  UMOV UR4, 0xffffffff ;  /* 0xffffffff00047882 */ /* 0x000fc60000000000 */
[----:B------:R-:W-:Y:S05]  /*3760*/  BRA.DIV UR4, `(.L_x_68) ;  /* 0x0000006e04247947 */ /* 0x000fea000b800000 */
[----:B------:R-:W-:-:S13]  /*3770*/  ELECT P0, URZ, PT ;  /* 0x0000000000ff782f */ /* 0x000fda0003800000 */
.L_x_178:
[----:B------:R-:W-:Y:S05]  /*3780*/  @!P0 BRA `(.L_x_67) ;  /* 0x00000000005c8947 */ /* 0x000fea0003800000 */
[----:B--2---:R-:W2:Y:S02]  /*3790*/  LDS R4, [UR5+0x10] ;  /* 0x00001005ff047984 */ /* 0x004ea40008000800 */
[----:B--2---:R-:W-:-:S04]  /*37a0*/  SHF.L.U32 R4, R4, 0x1f, RZ ;  /* 0x0000001f04047819 */ /* 0x004fc800000006ff */
[----:B------:R-:W2:Y:S02]  /*37b0*/  SYNCS.PHASECHK.TRANS64.TRYWAIT P0, [UR5+0x8], R4 ;  /* 0x00000804ff0075a7 */ /* 0x000ea40008001105 */
[----:B--2---:R-:W-:Y:S05]  /*37c0*/  @P0 BRA `(.L_x_69) ;  /* 0x0000000000080947 */ /* 0x004fea0003800000 */
[----:B------:R-:W2:Y:S02]  /*37d0*/  SYNCS.PHASECHK.TRANS64.TRYWAIT P0, [UR5+0x8], R4 ;  /* 0x00000804ff0075a7 */ /* 0x000ea40008001105 */
[----:B--2---:R-:W-:Y:S05]  /*37e0*/  @!P0 BRA `(.L_x_70) ;  /* 0x0000006c00288947 */ /* 0x004fea0003800000 */
.L_x_69:
[----:B------:R-:W3:Y:S01]  /*37f0*/  LDS R6, [UR6+0x180] ;  /* 0x00018006ff067984 */ /* 0x000ee20008000800 */
[----:B--2---:R-:W-:Y:S02]  /*3800*/  HFMA2 R3, -RZ, RZ, 0, 5.9604644775390625e-08 ;  /* 0x00000001ff037431 */ /* 0x004fe400000001ff */
[----:B------:R-:W-:Y:S01]  /*3810*/  IMAD.MOV.U32 R4, RZ, RZ, 0xffff ;  /* 0x0000ffffff047424 */ /* 0x000fe200078e00ff */
[----:B------:R-:W-:Y:S01]  /*3820*/  UPRMT UR4, UR45, 0x654, UR7 ;  /* 0x000006542d047896 */ /* 0x000fe20008000007 */
[----:B---3--:R-:W-:-:S03]  /*3830*/  IMAD.SHL.U32 R5, R6, 0x20, RZ ;  /* 0x0000002006057824 */ /* 0x008fc600078e00ff */
[-C--:B------:R-:W-:Y:S02]  /*3840*/  SHF.L.U32 R4, R4, R6.reuse, RZ ;  /* 0x0000000604047219 */ /* 0x080fe400000006ff */
[----:B------:R-:W-:Y:S01]  /*3850*/  SHF.L.U32 R6, R3, R6, RZ ;  /* 0x0000000603067219 */ /* 0x000fe200000006ff */
[----:B------:R3:W-:Y:S04]  /*3860*/  STS [UR6+0x180], R5 ;  /* 0x00018005ff007988 */ /* 0x0007e80008000806 */
[----:B------:R3:W-:Y:S04]  /*3870*/  ATOMS.OR RZ, [UR5+0x14], R4 ;  /* 0x00001404ffff798c */ /* 0x0007e8000b000005 */
[----:B------:R3:W-:Y:S01]  /*3880*/  ATOMS.OR RZ, [UR5+0x18], R6 ;  /* 0x00001806ffff798c */ /* 0x0007e2000b000005 */
[----:B------:R-:W-:Y:S03]  /*3890*/  SYNCS.ARRIVE.TRANS64.RED.A1T0 RZ, [UR4], RZ ;  /* 0x000000ffffff79a7 */ /* 0x000fe60008100404 */
[----:B------:R3:W-:Y:S01]  /*38a0*/  ATOMS.XOR RZ, [UR5+0x10], R3 ;  /* 0x00001003ffff798c */ /* 0x0007e2000b800005 */
[----:B------:R-:W-:Y:S05]  /*38b0*/  BRA `(.L_x_67) ;  /* 0x0000000000107947 */ /* 0x000fea0003800000 */
.L_x_60:
[----:B------:R-:W-:Y:S02]  /*38c0*/  MOV R3, 0xffffffff ;  /* 0xffffffff00037802 */ /* 0x000fe40000000f00 */
[----:B------:R-:W-:-:S03]  /*38d0*/  MOV R4, 0x3900 ;  /* 0x0000390000047802 */ /* 0x000fc60000000f00 */
[----:B------:R2:W-:Y:S04]  /*38e0*/  STS [UR6+0x180], R3 ;  /* 0x00018003ff007988 */ /* 0x0005e80008000806 */
[----:B-12--5:R-:W-:Y:S05]  /*38f0*/  CALL.REL.NOINC `($__internal_1_$__cuda_sm10x_tcgen05_guardrail_trap_phase_invalid_during_alloc) ;  /* 0x0000007000fc7944 */ /* 0x026fea0003c00000 */
.L_x_67:
[----:B------:R-:W-:Y:S05]  /*3900*/  WARPSYNC.ALL ;  /* 0x0000000000007948 */ /* 0x000fea0003800000 */
[----:B------:R-:W4:Y:S01]  /*3910*/  S2UR UR4, SR_CgaCtaId ;  /* 0x00000000000479c3 */ /* 0x000f220000008800 */
[----:B------:R-:W-:Y:S01]  /*3920*/  UMOV UR26, 0x400 ;  /* 0x00000400001a7882 */ /* 0x000fe20000000000 */
[----:B------:R-:W-:-:S06]  /*3930*/  NOP ;  /* 0x0000000000007918 */ /* 0x000fcc0000000000 */
[----:B------:R-:W-:Y:S06]  /*3940*/  BAR.ARV 0x6, 0xa0 ;  /* 0x0182800000007b1d */ /* 0x000fec0000002000 */
[----:B------:R-:W1:Y:S01]  /*3950*/  LDCU UR6, c[0x0][0x38c] ;  /* 0x00007180ff0677ac */ /* 0x000e620008000800 */
[----:B------:R-:W-:Y:S01]  /*3960*/  LOP3.LUT R0, R0, 0xffff, RZ, 0xc0, !PT ;  /* 0x0000ffff00007812 */ /* 0x000fe200078ec0ff */
[----:B--2---:R-:W-:Y:S01]  /*3970*/  IMAD.MOV.U32 R9, RZ, RZ, 0x1 ;  /* 0x00000001ff097424 */ /* 0x004fe200078e00ff */
[----:B------:R-:W-:Y:S01]  /*3980*/  LOP3.LUT R2, R2, 0xffff, RZ, 0xc0, !PT ;  /* 0x0000ffff02027812 */ /* 0x000fe200078ec0ff */
[----:B------:R-:W-:Y:S01]  /*3990*/  IMAD.MOV.U32 R8, RZ, RZ, RZ ;  /* 0x000000ffff087224 */ /* 0x000fe200078e00ff */
[----:B------:R-:W-:Y:S01]  /*39a0*/  R2UR UR42, R0 ;  /* 0x00000000002a72ca */ /* 0x000fe200000e0000 */
[----:B------:R-:W-:Y:S01]  /*39b0*/  UMOV UR32, URZ ;  /* 0x000000ff00207c82 */ /* 0x000fe20008000000 */
[----:B------:R-:W-:Y:S01]  /*39c0*/  R2UR UR28, R2 ;  /* 0x00000000021c72ca */ /* 0x000fe200000e0000 */
[----:B------:R-:W-:Y:S01]  /*39d0*/  UMOV UR23, URZ ;  /* 0x000000ff00177c82 */ /* 0x000fe20008000000 */
[----:B------:R-:W-:Y:S01]  /*39e0*/  UMOV UR22, URZ ;  /* 0x000000ff00167c82 */ /* 0x000fe20008000000 */
[----:B----4-:R-:W-:-:S02]  /*39f0*/  ULEA UR26, UR4, UR26, 0x18 ;  /* 0x0000001a041a7291 */ /* 0x010fc4000f8ec0ff */
[----:B------:R-:W-:Y:S02]  /*3a00*/  UISETP.NE.AND UP3, UPT, UR46, URZ, UPT ;  /* 0x000000ff2e00728c */ /* 0x000fe4000bf65270 */
[----:B------:R-:W-:Y:S02]  /*3a10*/  UIADD3 UR5, UPT, UPT, UR26, 0x8400, URZ ;  /* 0x000084001a057890 */ /* 0x000fe4000fffe0ff */
[----:B------:R-:W-:Y:S02]  /*3a20*/  UIADD3 UR4, UPT, UPT, UR26, 0x28400, URZ ;  /* 0x000284001a047890 */ /* 0x000fe4000fffe0ff */
[----:B-1----:R-:W-:Y:S01]  /*3a30*/  UIADD3 UR6, UPT, UPT, UR6, 0x3f, URZ ;  /* 0x0000003f06067890 */ /* 0x002fe2000fffe0ff */
[----:B---3--:R-:W1:Y:S01]  /*3a40*/  LDS R3, [UR26+0x180] ;  /* 0x0001801aff037984 */ /* 0x008e620008000800 */
[----:B------:R-:W-:Y:S02]  /*3a50*/  USHF.R.U32.HI UR5, URZ, 0x4, UR5 ;  /* 0x00000004ff057899 */ /* 0x000fe40008011605 */
[----:B------:R-:W-:-:S02]  /*3a60*/  USHF.R.S32.HI UR33, URZ, 0x1f, UR6 ;  /* 0x0000001fff217899 */ /* 0x000fc40008011406 */
[----:B------:R-:W-:Y:S02]  /*3a70*/  USHF.R.U32.HI UR4, URZ, 0x4, UR4 ;  /* 0x00000004ff047899 */ /* 0x000fe40008011604 */
[----:B------:R-:W-:Y:S02]  /*3a80*/  ULEA.HI UR33, UR33, UR6, URZ, 0x6 ;  /* 0x0000000621217291 */ /* 0x000fe4000f8f30ff */
[----:B------:R-:W-:Y:S02]  /*3a90*/  ULOP3.LUT UR5, UR5, 0x3fff, URZ, 0xc0, !UPT ;  /* 0x00003fff05057892 */ /* 0x000fe4000f8ec0ff */
[----:B------:R-:W-:Y:S02]  /*3aa0*/  USHF.R.S32.HI UR33, URZ, 0x6, UR33 ;  /* 0x00000006ff217899 */ /* 0x000fe40008011421 */
[----:B------:R-:W-:Y:S02]  /*3ab0*/  ULOP3.LUT UR30, UR4, 0x3fff, URZ, 0xc0, !UPT ;  /* 0x00003fff041e7892 */ /* 0x000fe4000f8ec0ff */
[----:B------:R-:W-:Y:S01]  /*3ac0*/  UISETP.LT.AND UP0, UPT, UR33, 0x1, UPT ;  /* 0x000000012100788c */ /* 0x000fe2000bf01270 */
[----:B------:R-:W-:Y:S01]  /*3ad0*/  UMOV UR40, 0x0 ;  /* 0x0000000000287882 */ /* 0x000fe20000000000 */
[----:B------:R-:W-:Y:S01]  /*3ae0*/  UMOV UR41, 0x10200010 ;  /* 0x1020001000297882 */ /* 0x000fe20000000000 */
[----:B------:R-:W-:-:S02]  /*3af0*/  ULOP3.LUT UR29, UR5, 0x10000, URZ, 0xfc, !UPT ;  /* 0x00010000051d7892 */ /* 0x000fc4000f8efcff */
[----:B------:R-:W-:Y:S02]  /*3b00*/  ULOP3.LUT UR30, UR30, 0x10000, URZ, 0xfc, !UPT ;  /* 0x000100001e1e7892 */ /* 0x000fe4000f8efcff */
[----:B------:R-:W-:Y:S01]  /*3b10*/  USEL UR43, UR33, 0x1, !UP0 ;  /* 0x00000001212b7887 */ /* 0x000fe2000c000000 */
[----:B------:R-:W-:Y:S01]  /*3b20*/  UMOV UR38, 0x0 ;  /* 0x0000000000267882 */ /* 0x000fe20000000000 */
[----:B------:R-:W-:Y:S01]  /*3b30*/  UMOV UR39, 0x10200010 ;  /* 0x1020001000277882 */ /* 0x000fe20000000000 */
[----:B------:R-:W-:Y:S01]  /*3b40*/  UMOV UR36, 0x0 ;  /* 0x0000000000247882 */ /* 0x000fe20000000000 */
[----:B------:R-:W-:Y:S01]  /*3b50*/  UMOV UR37, 0x10200010 ;  /* 0x1020001000257882 */ /* 0x000fe20000000000 */
[----:B------:R-:W-:Y:S01]  /*3b60*/  UMOV UR34, 0x0 ;  /* 0x0000000000227882 */ /* 0x000fe20000000000 */
[----:B------:R-:W-:Y:S01]  /*3b70*/  UMOV UR35, 0x10200010 ;  /* 0x1020001000237882 */ /* 0x000fe20000000000 */
[----:B-1----:R-:W-:Y:S02]  /*3b80*/  R2UR UR44, R3 ;  /* 0x00000000032c72ca */ /* 0x002fe400000e0000 */
[----:B------:R-:W-:-:S13]  /*3b90*/  CS2R R2, SRZ ;  /* 0x0000000000027805 */ /* 0x000fda000001ff00 */
.L_x_78:
[C---:B------:R-:W-:Y:S02]  /*3ba0*/  LEA R0, R8.reuse, UR26, 0x3 ;  /* 0x0000001a08007c11 */ /* 0x040fe4000f8e18ff */
[----:B------:R-:W-:Y:S02]  /*3bb0*/  SHF.L.U32 R5, R3, 0x1f, RZ ;  /* 0x0000001f03057819 */ /* 0x000fe400000006ff */
[----:B------:R-:W-:Y:S02]  /*3bc0*/  LEA R4, R8, UR26, 0x4 ;  /* 0x0000001a08047c11 */ /* 0x000fe4000f8e20ff */
[----:B------:R-:W1:Y:S02]  /*3bd0*/  SYNCS.PHASECHK.TRANS64.TRYWAIT P0, [R0+URZ+0xd0], R5 ;  /* 0x0000d005000075a7 */ /* 0x000e6400080011ff */
[----:B-1-3--:R-:W-:Y:S05]  /*3be0*/  @!P0 BRA `(.L_x_71) ;  /* 0x0000006800408947 */ /* 0x00afea0003800000 */
.L_x_179:
[----:B-1----:R-:W1:Y:S01]  /*3bf0*/  LDS.128 R4, [R4+0x160] ;  /* 0x0001600004047984 */ /* 0x002e620000000c00 */
[----:B------:R-:W-:Y:S02]  /*3c00*/  VIADD R0, R0, 0xe0 ;  /* 0x000000e000007836 */ /* 0x000fe40000000000 */
[----:B------:R-:W-:Y:S01]  /*3c10*/  VIADD R8, R8, 0x1 ;  /* 0x0000000108087836 */ /* 0x000fe20000000000 */
[----:B------:R-:W-:Y:S01]  /*3c20*/  @!PT LDS RZ, [RZ] ;  /* 0x00000000fffff984 */ /* 0x000fe20000000800 */
[----:B------:R-:W-:Y:S01]  /*3c30*/  @!PT LDS RZ, [RZ] ;  /* 0x00000000fffff984 */ /* 0x000fe20000000800 */
[----:B------:R-:W-:Y:S01]  /*3c40*/  @!PT LDS RZ, [RZ] ;  /* 0x00000000fffff984 */ /* 0x000fe20000000800 */
[----:B------:R-:W-:Y:S01]  /*3c50*/  @!PT LDS RZ, [RZ] ;  /* 0x00000000fffff984 */ /* 0x000fe20000000800 */
[----:B------:R2:W-:Y:S06]  /*3c60*/  MEMBAR.ALL.CTA ;  /* 0x0000000000007992 */ /* 0x0005ec0000008000 */
[----:B--2---:R-:W2:Y:S01]  /*3c70*/  FENCE.VIEW.ASYNC.S ;  /* 0x00000000000073c6 */ /* 0x004ea20000000000 */
[----:B------:R-:W-:-:S04]  /*3c80*/  PRMT R0, RZ, 0x654, R0 ;  /* 0x00000654ff007816 */ /* 0x000fc80000000000 */
[----:B--2---:R2:W-:Y:S01]  /*3c90*/  SYNCS.ARRIVE.TRANS64.RED.A1T0 RZ, [R0+URZ], RZ ;  /* 0x000000ff00ff79a7 */ /* 0x0045e200081004ff */
[----:B-1----:R-:W-:Y:S01]  /*3ca0*/  LOP3.LUT P1, RZ, R6, 0x1, RZ, 0xc0, !PT ;  /* 0x0000000106ff7812 */ /* 0x002fe2000782c0ff */
[----:B--2---:R-:W-:-:S12]  /*3cb0*/  BRA.U UP3, `(.L_x_72) ;  /* 0x0000000503087547 */ /* 0x004fd8000b800000 */
[----:B------:R-:W1:Y:S01]  /*3cc0*/  LDCU UR4, c[0x0][0x38c] ;  /* 0x00007180ff0477ac */ /* 0x000e620008000800 */
[----:B------:R-:W-:Y:S02]  /*3cd0*/  PLOP3.LUT P2, PT, PT, PT, PT, 0x80, 0x8 ;  /* 0x000000000008781c */ /* 0x000fe40003f4f070 */
[----:B------:R-:W-:Y:S01]  /*3ce0*/  SHF.L.U32 R5, R9, 0x1f, RZ ;  /* 0x0000001f09057819 */ /* 0x000fe200000006ff */
[----:B------:R-:W-:Y:S02]  /*3cf0*/  ULEA UR31, UR32, UR26, 0x3 ;  /* 0x0000001a201f7291 */ /* 0x000fe4000f8e18ff */
[----:B------:R-:W-:Y:S02]  /*3d00*/  ULEA UR11, UR32, UR44, 0x7 ;  /* 0x0000002c200b7291 */ /* 0x000fe4000f8e38ff */
[----:B-1----:R-:W-:-:S06]  /*3d10*/  UISETP.GE.AND UP0, UPT, UR4, 0x1, UPT ;  /* 0x000000010400788c */ /* 0x002fcc000bf06270 */
[----:B------:R-:W-:-:S05]  /*3d20*/  PLOP3.LUT P0, PT, PT, PT, UP0, 0x80, 0x8 ;  /* 0x000000000008781c */ /* 0x000fca0003f0f008 */
[----:B------:R-:W-:-:S08]  /*3d30*/  @UP0 ULEA UR4, UR23, UR26, 0x3 ;  /* 0x0000001a17040291 */ /* 0x000fd0000f8e18ff */
[----:B------:R-:W-:-:S04]  /*3d40*/  @P0 SHF.L.U32 R0, R2, 0x1f, RZ ;  /* 0x0000001f02000819 */ /* 0x000fc800000006ff */
[----:B------:R1:W2:Y:S01]  /*3d50*/  @P0 SYNCS.PHASECHK.TRANS64.TRYWAIT P2, [UR4], R0 ;  /* 0x00000000ff0005a7 */ /* 0x0002a20008041104 */
[----:B------:R-:W3:Y:S02]  /*3d60*/  SYNCS.PHASECHK.TRANS64.TRYWAIT P0, [UR31+0x110], R5 ;  /* 0x00011005ff0075a7 */ /* 0x000ee4000800111f */
[----:B-123--:R-:W-:Y:S05]  /*3d70*/  @!P0 BRA `(.L_x_73) ;  /* 0x0000006400f08947 */ /* 0x00efea0003800000 */
.L_x_181:
[----:B------:R-:W-:Y:S01]  /*3d80*/  UMOV UR27, UR22 ;  /* 0x00000016001b7c82 */ /* 0x000fe20008000000 */
[----:B------:R-:W-:Y:S05]  /*3d90*/  BRA.U !UP0, `(.L_x_74) ;  /* 0x0000000108c07547 */ /* 0x000fea000b800000 */
[----:B------:R-:W-:Y:S02]  /*3da0*/  UIADD3 UR27, UPT, UPT, UR43, UR22, URZ ;  /* 0x000000162b1b7290 */ /* 0x000fe4000fffe0ff */
[----:B------:R-:W-:Y:S01]  /*3db0*/  UPLOP3.LUT UP2, UPT, UPT, UPT, UPT, 0x40, 0x4 ;  /* 0x000000000004789c */ /* 0x000fe20003f4e870 */
[----:B------:R-:W-:Y:S01]  /*3dc0*/  UMOV UR24, UR33 ;  /* 0x0000002100187c82 */ /* 0x000fe20008000000 */
[----:B------:R-:W-:-:S09]  /*3dd0*/  UMOV UR10, UR23 ;  /* 0x00000017000a7c82 */ /* 0x000fd20008000000 */
.L_x_77:
[----:B--2---:R-:W-:Y:S01]  /*3de0*/  ULEA UR5, UR10, UR26, 0x3 ;  /* 0x0000001a0a057291 */ /* 0x004fe2000f8e18ff */
[----:B---3--:R-:W-:Y:S11]  /*3df0*/  @P2 BRA `(.L_x_75) ;  /* 0x00000000000c2947 */ /* 0x008ff60003800000 */
[----:B-1----:R-:W-:Y:S04]  /*3e00*/  SHF.L.U32 R5, R2, 0x1f, RZ ;  /* 0x0000001f02057819 */ /* 0x002fe800000006ff */
[----:B------:R-:W1:Y:S02]  /*3e10*/  SYNCS.PHASECHK.TRANS64.TRYWAIT P0, [UR5], R5 ;  /* 0x00000005ff0075a7 */ /* 0x000e640008001105 */
[----:B-1----:R-:W-:Y:S05]  /*3e20*/  @!P0 BRA `(.L_x_76) ;  /* 0x0000006400dc8947 */ /* 0x002fea0003800000 */
.L_x_75:
[----:B------:R-:W-:Y:S01]  /*3e30*/  UISETP.NE.AND UP0, UPT, UR24, 0x1, UPT ;  /* 0x000000011800788c */ /* 0x000fe2000bf05270 */
[----:B------:R-:W-:Y:S01]  /*3e40*/  PLOP3.LUT P2, PT, PT, PT, PT, 0x80, 0x8 ;  /* 0x000000000008781c */ /* 0x000fe20003f4f070 */
[----:B------:R-:W-:Y:S02]  /*3e50*/  UIADD3 UR4, UPT, UPT, UR10, 0x1, URZ ;  /* 0x000000010a047890 */ /* 0x000fe4000fffe0ff */
[----:B------:R-:W-:Y:S02]  /*3e60*/  UIADD3 UR25, UPT, UPT, UR5, 0x40, URZ ;  /* 0x0000004005197890 */ /* 0x000fe4000fffe0ff */
[----:B------:R-:W-:Y:S01]  /*3e70*/  UISETP.NE.AND UP1, UPT, UR4, 0x8, UPT ;  /* 0x000000080400788c */ /* 0x000fe2000bf25270 */
[----:B------:R-:W-:Y:S01]  /*3e80*/  PLOP3.LUT P0, PT, PT, PT, UP0, 0x80, 0x8 ;  /* 0x000000000008781c */ /* 0x000fe20003f0f008 */
[----:B------:R-:W-:Y:S02]  /*3e90*/  UIADD3 UR22, UPT, UPT, UR22, 0x1, URZ ;  /* 0x0000000116167890 */ /* 0x000fe4000fffe0ff */
[----:B------:R-:W-:Y:S02]  /*3ea0*/  USEL UR6, URZ, 0x1, UP1 ;  /* 0x00000001ff067887 */ /* 0x000fe40008800000 */
[----:B------:R-:W-:Y:S02]  /*3eb0*/  USEL UR23, UR4, URZ, UP1 ;  /* 0x000000ff04177287 */ /* 0x000fe40008800000 */
[----:B------:R-:W-:Y:S02]  /*3ec0*/  UIADD3 UR24, UPT, UPT, UR24, -0x1, URZ ;  /* 0xffffffff18187890 */ /* 0x000fe4000fffe0ff */
[----:B------:R-:W-:Y:S01]  /*3ed0*/  @UP0 ULEA UR4, UR23, UR26, 0x3 ;  /* 0x0000001a17040291 */ /* 0x000fe2000f8e18ff */
[----:B------:R-:W-:Y:S01]  /*3ee0*/  LOP3.LUT R2, R2, UR6, RZ, 0x3c, !PT ;  /* 0x0000000602027c12 */ /* 0x000fe2000f8e3cff */
[----:B------:R-:W-:Y:S02]  /*3ef0*/  ULEA UR6, UR10, UR30, 0x9 ;  /* 0x0000001e0a067291 */ /* 0x000fe4000f8e48ff */
[----:B------:R-:W-:Y:S01]  /*3f00*/  UISETP.NE.AND UP0, UPT, UR22, UR27, UPT ;  /* 0x0000001b1600728c */ /* 0x000fe2000bf05270 */
[----:B-1----:R-:W-:Y:S01]  /*3f10*/  @P0 SHF.L.U32 R0, R2, 0x1f, RZ ;  /* 0x0000001f02000819 */ /* 0x002fe200000006ff */
[----:B------:R-:W-:Y:S02]  /*3f20*/  UIADD3 UR20, UPT, UPT, UR6, 0x2, URZ ;  /* 0x0000000206147890 */ /* 0x000fe4000fffe0ff */
[----:B------:R-:W-:Y:S01]  /*3f30*/  UIADD3 UR16, UPT, UPT, UR6, 0x4, URZ ;  /* 0x0000000406107890 */ /* 0x000fe2000fffe0ff */
[----:B------:R2:W3:Y:S01]  /*3f40*/  @P0 SYNCS.PHASECHK.TRANS64.TRYWAIT P2, [UR4], R0 ;  /* 0x00000000ff0005a7 */ /* 0x0004e20008041104 */
[----:B------:R-:W-:Y:S02]  /*3f50*/  ULEA UR4, UR10, UR29, 0xa ;  /* 0x0000001d0a047291 */ /* 0x000fe4000f8e50ff */
[----:B------:R-:W-:Y:S02]  /*3f60*/  UIADD3 UR12, UPT, UPT, UR6, 0x6, URZ ;  /* 0x00000006060c7890 */ /* 0x000fe4000fffe0ff */
[----:B------:R-:W-:Y:S02]  /*3f70*/  UIADD3 UR18, UPT, UPT, UR4, 0x2, URZ ;  /* 0x0000000204127890 */ /* 0x000fe4000fffe0ff */
[----:B------:R-:W-:Y:S02]  /*3f80*/  UIADD3 UR14, UPT, UPT, UR4, 0x4, URZ ;  /* 0x00000004040e7890 */ /* 0x000fe4000fffe0ff */
[----:B------:R-:W-:Y:S01]  /*3f90*/  UIADD3 UR8, UPT, UPT, UR4, 0x6, URZ ;  /* 0x0000000604087890 */ /* 0x000fe2000fffe0ff */
[----:B------:R-:W-:Y:S01]  /*3fa0*/  UMOV UR7, 0x40004040 ;  /* 0x4000404000077882 */ /* 0x000fe20000000000 */
[----:B------:R-:W-:Y:S01]  /*3fb0*/  UMOV UR5, 0x40004040 ;  /* 0x4000404000057882 */ /* 0x000fe20000000000 */
[----:B------:R-:W-:Y:S01]  /*3fc0*/  UMOV UR21, 0x40004040 ;  /* 0x4000404000157882 */ /* 0x000fe20000000000 */
[----:B------:R2:W-:Y:S01]  /*3fd0*/  UTCHMMA.2CTA gdesc[UR4], gdesc[UR6], tmem[UR11], tmem[UR40], idesc[UR41], UP2 ;  /* 0x00ff2806040075ea */ /* 0x0005e2000920000b */
[----:B------:R-:W-:Y:S01]  /*3fe0*/  UPLOP3.LUT UP2, UPT, UPT, UPT, UPT, 0x80, 0x8 ;  /* 0x000000000008789c */ /* 0x000fe20003f4f070 */
[----:B------:R-:W-:Y:S01]  /*3ff0*/  UMOV UR19, 0x40004040 ;  /* 0x4000404000137882 */ /* 0x000fe20000000000 */
[----:B------:R-:W-:Y:S01]  /*4000*/  UMOV UR17, 0x40004040 ;  /* 0x4000404000117882 */ /* 0x000fe20000000000 */
[----:B------:R2:W-:Y:S01]  /*4010*/  UTCHMMA.2CTA gdesc[UR18], gdesc[UR20], tmem[UR11], tmem[UR38], idesc[UR39], UPT ;  /* 0x00ff2614120075ea */ /* 0x0005e2000ba0000b */
[----:B------:R-:W-:Y:S01]  /*4020*/  UMOV UR15, 0x40004040 ;  /* 0x40004040000f7882 */ /* 0x000fe20000000000 */
[----:B------:R-:W-:Y:S01]  /*4030*/  UMOV UR13, 0x40004040 ;  /* 0x40004040000d7882 */ /* 0x000fe20000000000 */
[----:B------:R-:W-:Y:S01]  /*4040*/  UMOV UR9, 0x40004040 ;  /* 0x4000404000097882 */ /* 0x000fe20000000000 */
[----:B------:R2:W-:Y:S01]  /*4050*/  UTCHMMA.2CTA gdesc[UR14], gdesc[UR16], tmem[UR11], tmem[UR36], idesc[UR37], UPT ;  /* 0x00ff24100e0075ea */ /* 0x0005e2000ba0000b */
[----:B------:R2:W-:Y:S01]  /*4060*/  UTCHMMA.2CTA gdesc[UR8], gdesc[UR12], tmem[UR11], tmem[UR34], idesc[UR35], UPT ;  /* 0x00ff220c080075ea */ /* 0x0005e2000ba0000b */
[----:B------:R2:W-:Y:S01]  /*4070*/  UTCBAR.2CTA.MULTICAST [UR25], URZ, UR28 ;  /* 0x000000ff190073e9 */ /* 0x0005e2000820081c */
[----:B------:R-:W-:Y:S01]  /*4080*/  UMOV UR10, UR23 ;  /* 0x00000017000a7c82 */ /* 0x000fe20008000000 */
[----:B------:R-:W-:Y:S05]  /*4090*/  BRA.U UP0, `(.L_x_77) ;  /* 0xfffffffd00507547 */ /* 0x000fea000b83ffff */
.L_x_74:
[----:B--2---:R-:W-:Y:S01]  /*40a0*/  UIADD3 UR4, UPT, UPT, UR31, 0xf0, URZ ;  /* 0x000000f01f047890 */ /* 0x004fe2000fffe0ff */
[----:B------:R-:W-:-:S08]  /*40b0*/  UMOV UR22, UR27 ;  /* 0x0000001b00167c82 */ /* 0x000fd00008000000 */
[----:B------:R2:W-:Y:S01]  /*40c0*/  UTCBAR.2CTA.MULTICAST [UR4], URZ, UR42 ;  /* 0x000000ff040073e9 */ /* 0x0005e2000820082a */
[----:B------:R-:W-:Y:S02]  /*40d0*/  NOP ;  /* 0x0000000000007918 */ /* 0x000fe40000000000 */
.L_x_72:
[----:B--2---:R-:W-:Y:S01]  /*40e0*/  UIADD3 UR4, UPT, UPT, UR32, 0x1, URZ ;  /* 0x0000000120047890 */ /* 0x004fe2000fffe0ff */
[----:B------:R-:W-:-:S03]  /*40f0*/  ISETP.NE.AND P0, PT, R8, 0x2, PT ;  /* 0x000000020800780c */ /* 0x000fc60003f05270 */
[----:B------:R-:W-:Y:S01]  /*4100*/  UISETP.NE.AND UP0, UPT, UR4, 0x4, UPT ;  /* 0x000000040400788c */ /* 0x000fe2000bf05270 */
[----:B-1----:R-:W-:Y:S02]  /*4110*/  SEL R0, RZ, 0x1, P0 ;  /* 0x00000001ff007807 */ /* 0x002fe40000000000 */
[----:B------:R-:W-:Y:S01]  /*4120*/  SEL R8, R8, RZ, P0 ;  /* 0x000000ff08087207 */ /* 0x000fe20000000000 */
[----:B------:R-:W-:Y:S01]  /*4130*/  USEL UR5, URZ, 0x1, UP0 ;  /* 0x00000001ff057887 */ /* 0x000fe20008000000 */
[----:B------:R-:W-:Y:S01]  /*4140*/  LOP3.LUT R3, R3, R0, RZ, 0x3c, !PT ;  /* 0x0000000003037212 */ /* 0x000fe200078e3cff */
[----:B------:R-:W-:-:S04]  /*4150*/  USEL UR32, UR4, URZ, UP0 ;  /* 0x000000ff04207287 */ /* 0x000fc80008000000 */
[----:B------:R-:W-:Y:S01]  /*4160*/  LOP3.LUT R9, R9, UR5, RZ, 0x3c, !PT ;  /* 0x0000000509097c12 */ /* 0x000fe2000f8e3cff */
[----:B------:R-:W-:Y:S07]  /*4170*/  @P1 BRA `(.L_x_78) ;  /* 0xfffffff800881947 */ /* 0x000fee000383ffff */
[----:B------:R-:W1:Y:S01]  /*4180*/  S2UR UR8, SR_CgaCtaId ;  /* 0x00000000000879c3 */ /* 0x000e620000008800 */
[----:B------:R-:W-:Y:S01]  /*4190*/  ELECT P0, URZ, PT ;  /* 0x0000000000ff782f */ /* 0x000fe20003800000 */
[----:B------:R-:W-:Y:S01]  /*41a0*/  HFMA2 R0, -RZ, RZ, 0, 5.9604644775390625e-08 ;  /* 0x00000001ff007431 */ /* 0x000fe200000001ff */
[----:B------:R-:W-:-:S05]  /*41b0*/  UMOV UR4, 0x40 ;  /* 0x0000004000047882 */ /* 0x000fca0000000000 */
[----:B------:R-:W-:Y:S01]  /*41c0*/  UVIRTCOUNT.DEALLOC.SMPOOL 0x80 ;  /* 0x000000800000784c */ /* 0x000fe20000000000 */
[----:B------:R-:W-:Y:S02]  /*41d0*/  UISETP.NE.AND UP1, UPT, UR46, URZ, UPT ;  /* 0x000000ff2e00728c */ /* 0x000fe4000bf25270 */
[----:B-1----:R-:W-:-:S09]  /*41e0*/  ULEA UR8, UR8, UR4, 0x18 ;  /* 0x0000000408087291 */ /* 0x002fd2000f8ec0ff */
[----:B------:R1:W-:Y:S01]  /*41f0*/  @P0 STS.U8 [UR8+0x1c], R0 ;  /* 0x00001c00ff000988 */ /* 0x0003e20008000008 */
[----:B------:R-:W-:Y:S05]  /*4200*/  BRA.U UP1, `(.L_x_79) ;  /* 0x0000000101a07547 */ /* 0x000fea000b800000 */
[----:B------:R-:W-:Y:S01]  /*4210*/  UIADD3 UR7, UPT, UPT, UR26, 0x110, URZ ;  /* 0x000001101a077890 */ /* 0x000fe2000fffe0ff */
[----:B------:R-:W-:-:S03]  /*4220*/  SHF.L.U32 R3, R9, 0x1f, RZ ;  /* 0x0000001f09037819 */ /* 0x000fc600000006ff */
[----:B------:R-:W-:-:S09]  /*4230*/  ULEA UR4, UR32, UR7, 0x3 ;  /* 0x0000000720047291 */ /* 0x000fd2000f8e18ff */
[----:B------:R-:W2:Y:S02]  /*4240*/  SYNCS.PHASECHK.TRANS64.TRYWAIT P0, [UR4], R3 ;  /* 0x00000003ff0075a7 */ /* 0x000ea40008001104 */
[----:B--2---:R-:W-:Y:S05]  /*4250*/  @!P0 BRA `(.L_x_80) ;  /* 0x0000006000e88947 */ /* 0x004fea0003800000 */
.L_x_184:
        /* <DEDUP_REMOVED lines=9> */
.L_x_186:
        /* <DEDUP_REMOVED lines=9> */
.L_x_188:
[----:B------:R-:W-:-:S04]  /*4380*/  UIADD3 UR4, UPT, UPT, UR4, 0x1, URZ ;  /* 0x0000000104047890 */ /* 0x000fc8000fffe0ff */
[----:B------:R-:W-:-:S04]  /*4390*/  UISETP.NE.AND UP0, UPT, UR4, 0x4, UPT ;  /* 0x000000040400788c */ /* 0x000fc8000bf05270 */
[----:B------:R-:W-:Y:S02]  /*43a0*/  USEL UR5, URZ, 0x1, UP0 ;  /* 0x00000001ff057887 */ /* 0x000fe40008000000 */
[----:B------:R-:W-:-:S04]  /*43b0*/  USEL UR4, UR4, URZ, UP0 ;  /* 0x000000ff04047287 */ /* 0x000fc80008000000 */
[----:B------:R-:W-:Y:S01]  /*43c0*/  ULEA UR4, UR4, UR7, 0x3 ;  /* 0x0000000704047291 */ /* 0x000fe2000f8e18ff */
[----:B-1----:R-:W-:-:S04]  /*43d0*/  LOP3.LUT R3, R2, UR5, RZ, 0x3c, !PT ;  /* 0x0000000502037c12 */ /* 0x002fc8000f8e3cff */
[----:B------:R-:W-:Y:S01]  /*43e0*/  SHF.L.U32 R3, R3, 0x1f, RZ ;  /* 0x0000001f03037819 */ /* 0x000fe200000006ff */
[----:B------:R-:W-:-:S04]  /*43f0*/  IMAD.U32 R0, RZ, RZ, UR4 ;  /* 0x00000004ff007e24 */ /* 0x000fc8000f8e00ff */
[----:B------:R1:W2:Y:S03]  /*4400*/  SYNCS.PHASECHK.TRANS64.TRYWAIT P0, [R0+URZ], R3 ;  /* 0x00000003000075a7 */ /* 0x0002a600080011ff */
[----:B--2---:R-:W-:Y:S05]  /*4410*/  @!P0 NANOSLEEP.SYNCS 0x989680 ;  /* 0x009896800000895d */ /* 0x004fea0003900000 */
[----:B------:R-:W2:Y:S02]  /*4420*/  @!P0 SYNCS.PHASECHK.TRANS64 P0, [R0+URZ], R3 ;  /* 0x00000003000085a7 */ /* 0x000ea400080010ff */
[----:B--2---:R-:W-:Y:S05]  /*4430*/  @P0 BRA `(.L_x_83) ;  /* 0x0000000000200947 */ /* 0x004fea0003800000 */
.L_x_84:
[----:B--2---:R2:W4:Y:S02]  /*4440*/  SYNCS.PHASECHK.TRANS64.TRYWAIT P0, [R0+URZ], R3 ;  /* 0x00000003000075a7 */ /* 0x00452400080011ff */
[----:B----4-:R-:W-:Y:S05]  /*4450*/  @!P0 NANOSLEEP.SYNCS 0x989680 ;  /* 0x009896800000895d */ /* 0x010fea0003900000 */
[----:B------:R-:W4:Y:S02]  /*4460*/  @!P0 SYNCS.PHASECHK.TRANS64 P0, [R0+URZ], R3 ;  /* 0x00000003000085a7 */ /* 0x000f2400080010ff */
[----:B----4-:R-:W-:Y:S05]  /*4470*/  @!P0 BRA `(.L_x_84) ;  /* 0xfffffffc00f08947 */ /* 0x010fea000383ffff */
[----:B------:R-:W-:Y:S05]  /*4480*/  BRA `(.L_x_83) ;  /* 0x00000000000c7947 */ /* 0x000fea0003800000 */
.L_x_79:
[----:B------:R-:W-:-:S04]  /*4490*/  UIADD3 UR4, UPT, UPT, UR26, 0x150, URZ ;  /* 0x000001501a047890 */ /* 0x000fc8000fffe0ff */
[----:B------:R-:W-:-:S09]  /*44a0*/  UPRMT UR4, UR45, 0x654, UR4 ;  /* 0x000006542d047896 */ /* 0x000fd20008000004 */
[----:B------:R-:W-:Y:S03]  /*44b0*/  SYNCS.ARRIVE.TRANS64.RED.A1T0 RZ, [UR4], RZ ;  /* 0x000000ffffff79a7 */ /* 0x000fe60008100404 */
.L_x_83:
[----:B-12---:R-:W-:Y:S01]  /*44c0*/  SHF.L.U32 R3, RZ, 0x1f, RZ ;  /* 0x0000001fff037819 */ /* 0x006fe200000006ff */
[----:B------:R-:W-:Y:S01]  /*44d0*/  UIADD3 UR4, UPT, UPT, UR26, 0x150, URZ ;  /* 0x000001501a047890 */ /* 0x000fe2000fffe0ff */
[----:B------:R-:W-:Y:S02]  /*44e0*/  PLOP3.LUT P0, PT, PT, PT, UP1, 0x80, 0x8 ;  /* 0x000000000008781c */ /* 0x000fe40003f0f018 */
[----:B------:R-:W1:Y:S02]  /*44f0*/  SYNCS.PHASECHK.TRANS64.TRYWAIT P1, [UR26+0x150], R3 ;  /* 0x00015003ff0075a7 */ /* 0x000e64000802111a */
[----:B-1----:R-:W-:Y:S09]  /*4500*/  @!P1 BRA `(.L_x_85) ;  /* 0x0000006000849947 */ /* 0x002ff20003800000 */
.L_x_190:
[----:B------:R-:W-:Y:S01]  /*4510*/  @!UP1 UPRMT UR4, UR45, 0x654, UR4 ;  /* 0x000006542d049896 */ /* 0x000fe20008000004 */
[----:B------:R-:W-:Y:S01]  /*4520*/  UMOV UR5, 0xffff ;  /* 0x0000ffff00057882 */ /* 0x000fe20000000000 */
[----:B------:R-:W-:-:S07]  /*4530*/  UMOV UR6, 0x1 ;  /* 0x0000000100067882 */ /* 0x000fce0000000000 */
[----:B------:R-:W-:Y:S01]  /*4540*/  @!P0 SYNCS.ARRIVE.TRANS64.RED.A1T0 RZ, [UR4], RZ ;  /* 0x000000ffffff89a7 */ /* 0x000fe20008100404 */
[----:B------:R-:W-:Y:S01]  /*4550*/  NOP ;  /* 0x0000000000007918 */ /* 0x000fe20000000000 */
[----:B-1----:R-:W1:Y:S01]  /*4560*/  LDS R0, [UR8+0x14] ;  /* 0x00001408ff007984 */ /* 0x002e620008000800 */
[----:B------:R-:W-:-:S04]  /*4570*/  ULOP3.LUT UR4, UR44, 0xffff, URZ, 0xc0, !UPT ;  /* 0x0000ffff2c047892 */ /* 0x000fc8000f8ec0ff */
[----:B------:R-:W-:-:S04]  /*4580*/  USHF.R.U32.HI UR4, URZ, 0x5, UR4 ;  /* 0x00000005ff047899 */ /* 0x000fc80008011604 */
[----:B------:R-:W-:Y:S02]  /*4590*/  USHF.L.U32 UR5, UR5, UR4, URZ ;  /* 0x0000000405057299 */ /* 0x000fe400080006ff */
[----:B------:R-:W-:-:S04]  /*45a0*/  USHF.L.U32 UR4, UR6, UR4, URZ ;  /* 0x0000000406047299 */ /* 0x000fc800080006ff */
[----:B-1----:R-:W-:-:S04]  /*45b0*/  LOP3.LUT R0, R0, UR5, RZ, 0xc0, !PT ;  /* 0x0000000500007c12 */ /* 0x002fc8000f8ec0ff */
[----:B------:R-:W-:-:S13]  /*45c0*/  ISETP.NE.AND P0, PT, R0, UR5, PT ;  /* 0x0000000500007c0c */ /* 0x000fda000bf05270 */
[----:B------:R-:W-:Y:S05]  /*45d0*/  @P0 BRA `(.L_x_86) ;  /* 0x0000000000580947 */ /* 0x000fea0003800000 */
[----:B------:R-:W1:Y:S02]  /*45e0*/  LDS R0, [UR8+0x18] ;  /* 0x00001808ff007984 */ /* 0x000e640008000800 */
[----:B-1----:R-:W-:-:S04]  /*45f0*/  LOP3.LUT R0, R0, UR4, RZ, 0xc0, !PT ;  /* 0x0000000400007c12 */ /* 0x002fc8000f8ec0ff */
[----:B------:R-:W-:-:S13]  /*4600*/  ISETP.NE.AND P0, PT, R0, UR4, PT ;  /* 0x0000000400007c0c */ /* 0x000fda000bf05270 */
[----:B------:R-:W-:Y:S05]  /*4610*/  @P0 BRA `(.L_x_87) ;  /* 0x00000000003c0947 */ /* 0x000fea0003800000 */
[----:B------:R-:W1:Y:S01]  /*4620*/  S2R R2, SR_LANEID ;  /* 0x0000000000027919 */ /* 0x000e620000000000 */
[----:B------:R-:W-:Y:S01]  /*4630*/  ULOP3.LUT UR5, URZ, UR5, URZ, 0x33, !UPT ;  /* 0x00000005ff057292 */ /* 0x000fe2000f8e33ff */
[----:B------:R-:W-:Y:S01]  /*4640*/  LOP3.LUT R4, RZ, UR4, RZ, 0x33, !PT ;  /* 0x00000004ff047c12 */ /* 0x000fe2000f8e33ff */
[----:B------:R-:W-:Y:S02]  /*4650*/  VOTEU.ANY UR4, UPT, PT ;  /* 0x0000000000047886 */ /* 0x000fe400038e0100 */
[----:B------:R-:W-:Y:S01]  /*4660*/  UFLO.U32 UR4, UR4 ;  /* 0x00000004000472bd */ /* 0x000fe200080e0000 */
[----:B------:R-:W2:Y:S01]  /*4670*/  REDUX UR6, R4 ;  /* 0x00000000040673c4 */ /* 0x000ea20000000000 */
[----:B------:R-:W-:-:S06]  /*4680*/  IMAD.U32 R0, RZ, RZ, UR5 ;  /* 0x00000005ff007e24 */ /* 0x000fcc000f8e00ff */
[----:B------:R4:W-:Y:S01]  /*4690*/  UTCATOMSWS.AND URZ, UR5 ;  /* 0x0000000500ff79e3 */ /* 0x0009e20008000000 */
[----:B------:R-:W3:Y:S01]  /*46a0*/  REDUX UR7, R0 ;  /* 0x00000000000773c4 */ /* 0x000ee20000000000 */
[----:B-1----:R-:W-:Y:S01]  /*46b0*/  ISETP.EQ.U32.AND P0, PT, R2, UR4, PT ;  /* 0x0000000402007c0c */ /* 0x002fe2000bf02070 */
[----:B--2---:R-:W-:Y:S01]  /*46c0*/  IMAD.U32 R2, RZ, RZ, UR6 ;  /* 0x00000006ff027e24 */ /* 0x004fe2000f8e00ff */
[----:B---3--:R-:W-:-:S11]  /*46d0*/  MOV R3, UR7 ;  /* 0x0000000700037c02 */ /* 0x008fd60008000f00 */
[----:B------:R4:W-:Y:S04]  /*46e0*/  @P0 ATOMS.AND RZ, [UR8+0x14], R3 ;  /* 0x00001403ffff098c */ /* 0x0009e8000a800008 */
[----:B------:R4:W-:Y:S01]  /*46f0*/  @P0 ATOMS.AND RZ, [UR8+0x18], R2 ;  /* 0x00001802ffff098c */ /* 0x0009e2000a800008 */
[----:B------:R-:W-:Y:S05]  /*4700*/  BRA `(.L_x_88) ;  /* 0x0000000000147947 */ /* 0x000fea0003800000 */
.L_x_87:
[----:B------:R-:W-:Y:S02]  /*4710*/  MOV R2, 0x4730 ;  /* 0x0000473000027802 */ /* 0x000fe40000000f00 */
[----:B---3-5:R-:W-:Y:S05]  /*4720*/  CALL.REL.NOINC `($__internal_0_$__cuda_sm10x_tcgen05_guardrail_trap_col_being_dealloced_not_returned_by_alloc) ;  /* 0x0000006400647944 */ /* 0x028fea0003c00000 */
[----:B------:R-:W-:Y:S05]  /*4730*/  BRA `(.L_x_88) ;  /* 0x0000000000087947 */ /* 0x000fea0003800000 */
.L_x_86:
[----:B------:R-:W-:Y:S02]  /*4740*/  MOV R2, 0x4760 ;  /* 0x0000476000027802 */ /* 0x000fe40000000f00 */
[----:B---3-5:R-:W-:Y:S05]  /*4750*/  CALL.REL.NOINC `($__internal_2_$__cuda_sm10x_tcgen05_guardrail_trap_unallocated_columns_being_dealloced) ;  /* 0x0000006400707944 */ /* 0x028fea0003c00000 */
.L_x_88:
[----:B------:R-:W-:Y:S01]  /*4760*/  NOP ;  /* 0x0000000000007918 */ /* 0x000fe20000000000 */
[----:B----4-:R-:W-:Y:S05]  /*4770*/  EXIT ;  /* 0x000000000000794d */ /* 0x010fea0003800000 */
.L_x_59:
[----:B------:R-:W-:-:S09]  /*4780*/  UISETP.NE.OR UP0, UPT, UR20, 0x3, !UP4 ;  /* 0x000000031400788c */ /* 0x000fd2000e705670 */
[----:B------:R-:W-:Y:S05]  /*4790*/  BRA.U UP0, `(.L_x_89) ;  /* 0x0000001100847547 */ /* 0x000fea000b800000 */
[----:B------:R-:W2:Y:S01]  /*47a0*/  LDCU.64 UR4, c[0x0][0x888] ;  /* 0x00011100ff0477ac */ /* 0x000ea20008000a00 */
[----:B------:R-:W3:Y:S01]  /*47b0*/  S2UR UR10, SR_CgaCtaId ;  /* 0x00000000000a79c3 */ /* 0x000ee20000008800 */
[----:B------:R-:W-:Y:S02]  /*47c0*/  HFMA2 R9, -RZ, RZ, 0, 0 ;  /* 0x00000000ff097431 */ /* 0x000fe400000001ff */
[----:B------:R-:W-:Y:S01]  /*47d0*/  IMAD.MOV.U32 R11, RZ, RZ, 0x1 ;  /* 0x00000001ff0b7424 */ /* 0x000fe200078e00ff */
[----:B------:R-:W4:Y:S01]  /*47e0*/  LDCU UR38, c[0x0][0x370] ;  /* 0x00006e00ff2677ac */ /* 0x000f220008000800 */
[----:B------:R-:W-:Y:S01]  /*47f0*/  IMAD.MOV.U32 R10, RZ, RZ, RZ ;  /* 0x000000ffff0a7224 */ /* 0x000fe200078e00ff */
[----:B------:R-:W-:Y:S01]  /*4800*/  MOV R3, 0x2000 ;  /* 0x0000200000037802 */ /* 0x000fe20000000f00 */
[----:B------:R-:W4:Y:S01]  /*4810*/  LDCU.128 UR44, c[0x0][0xb10] ;  /* 0x00016200ff2c77ac */ /* 0x000f220008000c00 */
[----:B------:R-:W1:Y:S01]  /*4820*/  LDC.64 R12, c[0x0][0x348] ;  /* 0x0000d200ff0c7b82 */ /* 0x000e620000000a00 */
[----:B------:R-:W3:Y:S01]  /*4830*/  LDCU UR37, c[0x0][0x374] ;  /* 0x00006e80ff2577ac */ /* 0x000ee20008000800 */
[----:B------:R-:W3:Y:S01]  /*4840*/  LDCU.64 UR30, c[0x0][0x890] ;  /* 0x00011200ff1e77ac */ /* 0x000ee20008000a00 */
[----:B------:R-:W3:Y:S01]  /*4850*/  LDCU UR15, c[0x0][0xb0c] ;  /* 0x00016180ff0f77ac */ /* 0x000ee20008000800 */
[----:B--2---:R-:W-:Y:S01]  /*4860*/  UISETP.NE.U32.AND UP0, UPT, UR4, URZ, UPT ;  /* 0x000000ff0400728c */ /* 0x004fe2000bf05070 */
[----:B------:R-:W2:Y:S01]  /*4870*/  LDCU UR51, c[0x0][0xb20] ;  /* 0x00016400ff3377ac */ /* 0x000ea20008000800 */
[----:B------:R-:W2:Y:S01]  /*4880*/  LDCU UR4, c[0x0][0xb30] ;  /* 0x00016600ff0477ac */ /* 0x000ea20008000800 */
[----:B------:R-:W-:Y:S01]  /*4890*/  UMOV UR21, 0x400 ;  /* 0x0000040000157882 */ /* 0x000fe20000000000 */
[----:B----4-:R-:W-:-:S02]  /*48a0*/  UIMAD.WIDE.U32 UR6, UR38, UR44, URZ ;  /* 0x0000002c260672a5 */ /* 0x010fc4000f8e00ff */
[----:B---3--:R-:W-:Y:S02]  /*48b0*/  UIMAD.WIDE.U32 UR8, UR37, UR47, URZ ;  /* 0x0000002f250872a5 */ /* 0x008fe4000f8e00ff */
[----:B------:R-:W-:Y:S02]  /*48c0*/  ULEA UR21, UR10, UR21, 0x18 ;  /* 0x000000150a157291 */ /* 0x000fe4000f8ec0ff */
[----:B------:R-:W-:Y:S02]  /*48d0*/  UISETP.NE.U32.AND UP6, UPT, UR30, URZ, UPT ;  /* 0x000000ff1e00728c */ /* 0x000fe4000bfc5070 */
[----:B------:R-:W-:Y:S02]  /*48e0*/  UIADD3 UR39, UPT, UPT, UR21, 0x98, URZ ;  /* 0x0000009815277890 */ /* 0x000fe4000fffe0ff */
[----:B------:R-:W-:Y:S02]  /*48f0*/  UIADD3 UR33, UPT, UPT, UR21, 0x80, URZ ;  /* 0x0000008015217890 */ /* 0x000fe4000fffe0ff */
[----:B------:R-:W-:-:S02]  /*4900*/  UIADD3 UR25, UPT, UPT, UR21, 0x88, URZ ;  /* 0x0000008815197890 */ /* 0x000fc4000fffe0ff */
[----:B------:R-:W-:Y:S02]  /*4910*/  UIADD3 UR17, UPT, UPT, UR21, 0x90, URZ ;  /* 0x0000009015117890 */ /* 0x000fe4000fffe0ff */
[----:B------:R-:W-:Y:S02]  /*4920*/  UISETP.NE.AND.EX UP5, UPT, UR5, URZ, UPT, UP0 ;  /* 0x000000ff0500728c */ /* 0x000fe4000bfa5300 */
[----:B------:R-:W-:Y:S01]  /*4930*/  UISETP.NE.AND UP0, UPT, UR42, 0x1, UPT ;  /* 0x000000012a00788c */ /* 0x000fe2000bf05270 */
[----:B------:R-:W-:Y:S01]  /*4940*/  UMOV UR49, UR7 ;  /* 0x0000000700317c82 */ /* 0x000fe20008000000 */
[----:B------:R-:W-:Y:S01]  /*4950*/  UMOV UR48, UR9 ;  /* 0x0000000900307c82 */ /* 0x000fe20008000000 */
[----:B------:R-:W-:Y:S02]  /*4960*/  UISETP.NE.AND UP0, UPT, UR15, 0x1, UPT ;  /* 0x000000010f00788c */ /* 0x000fe4000bf05270 */
[----:B------:R-:W-:Y:S02]  /*4970*/  UPLOP3.LUT UP4, UPT, UPT, UPT, UPT, 0x40, 0x4 ;  /* 0x000000000004789c */ /* 0x000fe40003f8e870 */
[----:B------:R-:W-:Y:S01]  /*4980*/  UISETP.GE.AND UP2, UPT, UR42, 0x1, UPT ;  /* 0x000000012a00788c */ /* 0x000fe2000bf46270 */
[----:B------:R-:W3:Y:S01]  /*4990*/  LDCU.64 UR22, c[0x0][0xb28] ;  /* 0x00016500ff1677ac */ /* 0x000ee20008000a00 */
[----:B------:R-:W-:-:S02]  /*49a0*/  UISETP.NE.AND.EX UP6, UPT, UR31, URZ, UPT, UP6 ;  /* 0x000000ff1f00728c */ /* 0x000fc4000bfc5360 */
[----:B------:R-:W-:Y:S02]  /*49b0*/  UPRMT UR39, UR10, 0x654, UR39 ;  /* 0x000006540a277896 */ /* 0x000fe40008000027 */
[----:B------:R-:W-:Y:S02]  /*49c0*/  UPRMT UR43, UR10, 0x654, UR33 ;  /* 0x000006540a2b7896 */ /* 0x000fe40008000021 */
[----:B------:R-:W-:Y:S02]  /*49d0*/  UPRMT UR41, UR10, 0x654, UR25 ;  /* 0x000006540a297896 */ /* 0x000fe40008000019 */
[----:B------:R-:W-:Y:S02]  /*49e0*/  UPRMT UR40, UR10, 0x654, UR17 ;  /* 0x000006540a287896 */ /* 0x000fe40008000011 */
[----:B------:R-:W-:Y:S02]  /*49f0*/  USHF.R.U32.HI UR49, URZ, UR45, UR49 ;  /* 0x0000002dff317299 */ /* 0x000fe40008011631 */
[----:B--2---:R-:W-:-:S02]  /*4a00*/  USHF.R.U32.HI UR48, URZ, UR51, UR48 ;  /* 0x00000033ff307299 */ /* 0x004fc40008011630 */
[----:B------:R-:W-:Y:S02]  /*4a10*/  UISETP.NE.AND UP0, UPT, UR46, 0x1, UPT ;  /* 0x000000012e00788c */ /* 0x000fe4000bf05270 */
[----:B-1----:R-:W-:-:S11]  /*4a20*/  UISETP.NE.AND UP3, UPT, UR4, 0x1, UPT ;  /* 0x000000010400788c */ /* 0x002fd6000bf65270 */
.L_x_100:
[C---:B------:R-:W-:Y:S02]  /*4a30*/  LEA R8, R10.reuse, UR21, 0x3 ;  /* 0x000000150a087c11 */ /* 0x040fe4000f8e18ff */
[----:B------:R-:W-:Y:S02]  /*4a40*/  SHF.L.U32 R5, R9, 0x1f, RZ ;  /* 0x0000001f09057819 */ /* 0x000fe400000006ff */
[----:B------:R-:W-:Y:S02]  /*4a50*/  LEA R6, R10, UR21, 0x4 ;  /* 0x000000150a067c11 */ /* 0x000fe4000f8e20ff */
[----:B-1----:R-:W1:Y:S02]  /*4a60*/  SYNCS.PHASECHK.TRANS64.TRYWAIT P0, [R8+URZ+0xd0], R5 ;  /* 0x0000d005080075a7 */ /* 0x002e6400080011ff */
[----:B-1----:R-:W-:Y:S05]  /*4a70*/  @!P0 BRA `(.L_x_90) ;  /* 0x0000005c00408947 */ /* 0x002fea0003800000 */
.L_x_191:
[----:B-1----:R-:W1:Y:S01]  /*4a80*/  LDS.128 R4, [R6+0x160] ;  /* 0x0001600006047984 */ /* 0x002e620000000c00 */
[----:B------:R-:W-:Y:S01]  /*4a90*/  UISETP.GE.AND UP0, UPT, UR42, 0x1, UPT ;  /* 0x000000012a00788c */ /* 0x000fe2000bf06270 */
[----:B------:R-:W-:Y:S01]  /*4aa0*/  @!PT LDS RZ, [RZ] ;  /* 0x00000000fffff984 */ /* 0x000fe20000000800 */
[----:B------:R-:W-:Y:S01]  /*4ab0*/  @!PT LDS RZ, [RZ] ;  /* 0x00000000fffff984 */ /* 0x000fe20000000800 */
[----:B------:R-:W-:Y:S01]  /*4ac0*/  @!PT LDS RZ, [RZ] ;  /* 0x00000000fffff984 */ /* 0x000fe20000000800 */
[----:B------:R-:W-:Y:S01]  /*4ad0*/  @!PT LDS RZ, [RZ] ;  /* 0x00000000fffff984 */ /* 0x000fe20000000800 */
[----:B------:R2:W-:Y:S06]  /*4ae0*/  MEMBAR.ALL.CTA ;  /* 0x0000000000007992 */ /* 0x0005ec0000008000 */
[----:B--2---:R-:W2:Y:S01]  /*4af0*/  FENCE.VIEW.ASYNC.S ;  /* 0x00000000000073c6 */ /* 0x004ea20000000000 */
[----:B-1----:R-:W-:Y:S11]  /*4b00*/  LOP3.LUT P0, RZ, R6, 0x1, RZ, 0xc0, !PT ;  /* 0x0000000106ff7812 */ /* 0x002ff6000780c0ff */
[----:B------:R-:W-:Y:S02]  /*4b10*/  @!UPT UIADD3 URZ, UPT, UPT, URZ, URZ, URZ ;  /* 0x000000fffffff290 */ /* 0x000fe4000fffe0ff */
[----:B--2---:R-:W-:Y:S01]  /*4b20*/  VOTEU.ANY UP2, P0 ;  /* 0x0000000000ff7886 */ /* 0x004fe20000040100 */
[----:B------:R-:W-:Y:S11]  /*4b30*/  PLOP3.LUT P0, PT, PT, PT, UP2, 0x80, 0x8 ;  /* 0x000000000008781c */ /* 0x000ff60003f0f028 */
[----:B------:R-:W-:Y:S02]  /*4b40*/  @!UPT UIADD3 URZ, UPT, UPT, URZ, URZ, URZ ;  /* 0x000000fffffff290 */ /* 0x000fe4000fffe0ff */
[----:B------:R-:W-:Y:S02]  /*4b50*/  @P0 SHF.R.U32.HI R0, RZ, 0x10, R5 ;  /* 0x00000010ff000819 */ /* 0x000fe40000011605 */
[----:B------:R-:W-:Y:S02]  /*4b60*/  @P0 MOV R2, R4 ;  /* 0x0000000400020202 */ /* 0x000fe40000000f00 */
[----:B------:R-:W-:Y:S01]  /*4b70*/  @P0 R2UR UR4, R0 ;  /* 0x00000000000402ca */ /* 0x000fe200000e0000 */
[----:B------:R-:W-:Y:S01]  /*4b80*/  VIADD R0, R8, 0xe0 ;  /* 0x000000e008007836 */ /* 0x000fe20000000000 */
[----:B------:R-:W-:Y:S02]  /*4b90*/  @P0 LOP3.LUT R4, R5, 0xffff, RZ, 0xc0, !PT ;  /* 0x0000ffff05040812 */ /* 0x000fe400078ec0ff */
[----:B------:R-:W-:Y:S02]  /*4ba0*/  @P0 R2UR UR6, R2 ;  /* 0x00000000020602ca */ /* 0x000fe400000e0000 */
[----:B------:R-:W-:Y:S02]  /*4bb0*/  PRMT R0, RZ, 0x654, R0 ;  /* 0x00000654ff007816 */ /* 0x000fe40000000000 */
[----:B------:R-:W-:Y:S02]  /*4bc0*/  @P0 R2UR UR5, R4 ;  /* 0x00000000040502ca */ /* 0x000fe400000e0000 */
[----:B------:R1:W-:Y:S03]  /*4bd0*/  SYNCS.ARRIVE.TRANS64.RED.A1T0 RZ, [R0+URZ], RZ ;  /* 0x000000ff00ff79a7 */ /* 0x0003e600081004ff */
[----:B------:R-:W-:Y:S04]  /*4be0*/  @UP2 UMOV UR29, UR4 ;  /* 0x00000004001d2c82 */ /* 0x000fe80008000000 */
[----:B------:R-:W-:Y:S04]  /*4bf0*/  @UP2 UMOV UR14, UR6 ;  /* 0x00000006000e2c82 */ /* 0x000fe80008000000 */
[----:B------:R-:W-:Y:S01]  /*4c00*/  @UP2 UMOV UR13, UR5 ;  /* 0x00000005000d2c82 */ /* 0x000fe20008000000 */
[----:B------:R-:W-:Y:S05]  /*4c10*/  BRA.U !UP0, `(.L_x_91) ;  /* 0x0000000108c07547 */ /* 0x000fea000b800000 */
[----:B------:R-:W-:Y:S02]  /*4c20*/  UIMAD.WIDE.U32 UR18, UR13, UR47, URZ ;  /* 0x0000002f0d1272a5 */ /* 0x000fe4000f8e00ff */
[----:B------:R-:W-:Y:S02]  /*4c30*/  UP2UR UR16, UPR, URZ, 0x4 ;  /* 0x00000004ff107883 */ /* 0x000fe40008000000 */
[----:B------:R-:W-:Y:S02]  /*4c40*/  UISETP.NE.AND UP2, UPT, UR46, 0x1, UPT ;  /* 0x000000012e00788c */ /* 0x000fe4000bf45270 */
[----:B------:R-:W-:Y:S02]  /*4c50*/  UIMAD.WIDE.U32 UR26, UR14, UR44, URZ ;  /* 0x0000002c0e1a72a5 */ /* 0x000fe4000f8e00ff */
[----:B------:R-:W-:Y:S02]  /*4c60*/  USEL UR4, UR37, UR48, !UP2 ;  /* 0x0000003025047287 */ /* 0x000fe4000d000000 */
[----:B------:R-:W-:Y:S02]  /*4c70*/  UISETP.NE.AND UP0, UPT, UR15, 0x1, UPT ;  /* 0x000000010f00788c */ /* 0x000fe4000bf05270 */
[----:B------:R-:W-:Y:S02]  /*4c80*/  UP2UR UR20, UPR, URZ, 0x2 ;  /* 0x00000002ff147883 */ /* 0x000fe40008000000 */
[----:B------:R-:W-:Y:S02]  /*4c90*/  UISETP.NE.AND UP1, UPT, UR42, 0x1, UPT ;  /* 0x000000012a00788c */ /* 0x000fe4000bf25270 */
[----:B---3--:R-:W-:Y:S02]  /*4ca0*/  UIMAD.WIDE.U32 UR8, UR4, UR22, URZ ;  /* 0x00000016040872a5 */ /* 0x008fe4000f8e00ff */
[----:B------:R-:W-:Y:S01]  /*4cb0*/  USEL UR7, UR38, UR49, !UP0 ;  /* 0x0000003126077287 */ /* 0x000fe2000c000000 */
[----:B------:R-:W-:Y:S02]  /*4cc0*/  UMOV UR5, UR19 ;  /* 0x0000001300057c82 */ /* 0x000fe40008000000 */
[----:B------:R-:W-:Y:S02]  /*4cd0*/  USHF.R.U32.HI UR6, URZ, UR51, UR5 ;  /* 0x00000033ff067299 */ /* 0x000fe40008011605 */
[----:B------:R-:W-:Y:S02]  /*4ce0*/  UIMAD.WIDE.U32 UR10, UR7, UR22, URZ ;  /* 0x00000016070a72a5 */ /* 0x000fe4000f8e00ff */
[----:B------:R-:W-:Y:S02]  /*4cf0*/  USEL UR6, UR13, UR6, !UP2 ;  /* 0x000000060d067287 */ /* 0x000fe4000d000000 */
[----:B------:R-:W-:Y:S01]  /*4d00*/  UISETP.NE.AND UP2, UPT, UR16, URZ, UPT ;  /* 0x000000ff1000728c */ /* 0x000fe2000bf45270 */
[----:B------:R-:W-:Y:S02]  /*4d10*/  UMOV UR5, UR27 ;  /* 0x0000001b00057c82 */ /* 0x000fe40008000000 */
[----:B------:R-:W-:Y:S03]  /*4d20*/  USHF.R.U32.HI UR12, URZ, UR45, UR5 ;  /* 0x0000002dff0c7299 */ /* 0x000fe60008011605 */
[----:B------:R-:W-:Y:S02]  /*4d30*/  UMOV UR5, UR9 ;  /* 0x0000000900057c82 */ /* 0x000fe40008000000 */
[----:B------:R-:W-:Y:S03]  /*4d40*/  @UP1 USHF.R.U32.HI UR4, URZ, UR23, UR5 ;  /* 0x00000017ff041299 */ /* 0x000fe60008011605 */
[----:B------:R-:W-:Y:S01]  /*4d50*/  UMOV UR5, UR11 ;  /* 0x0000000b00057c82 */ /* 0x000fe20008000000 */
[----:B------:R-:W-:Y:S02]  /*4d60*/  UIMAD UR4, UR42, UR4, URZ ;  /* 0x000000042a0472a4 */ /* 0x000fe4000f8e02ff */
[----:B------:R-:W-:Y:S02]  /*4d70*/  @UP1 USHF.R.U32.HI UR7, URZ, UR23, UR5 ;  /* 0x00000017ff071299 */ /* 0x000fe40008011605 */
[----:B------:R-:W-:Y:S02]  /*4d80*/  USEL UR5, UR14, UR12, !UP0 ;  /* 0x0000000c0e057287 */ /* 0x000fe4000c000000 */
[----:B------:R-:W-:Y:S02]  /*4d90*/  UIMAD.WIDE.U32 UR10, UR6, UR22, URZ ;  /* 0x00000016060a72a5 */ /* 0x000fe4000f8e00ff */
[----:B------:R-:W-:Y:S02]  /*4da0*/  UIMAD UR8, UR42, UR7, URZ ;  /* 0x000000072a0872a4 */ /* 0x000fe4000f8e02ff */
[----:B------:R-:W-:Y:S03]  /*4db0*/  UISETP.GE.AND UP0, UPT, UR6, UR4, UPT ;  /* 0x000000040600728c */ /* 0x000fe6000bf06270 */
[----:B------:R-:W-:Y:S01]  /*4dc0*/  UMOV UR4, UR11 ;  /* 0x0000000b00047c82 */ /* 0x000fe20008000000 */
[----:B------:R-:W-:Y:S02]  /*4dd0*/  UISETP.GE.OR UP0, UPT, UR5, UR8, UP0 ;  /* 0x000000080500728c */ /* 0x000fe40008706670 */
[----:B------:R-:W-:Y:S02]  /*4de0*/  USHF.R.U32.HI UR4, URZ, UR23, UR4 ;  /* 0x00000017ff047299 */ /* 0x000fe40008011604 */
[----:B------:R-:W-:Y:S02]  /*4df0*/  UIMAD.WIDE.U32 UR8, UR5, UR22, URZ ;  /* 0x00000016050872a5 */ /* 0x000fe4000f8e00ff */
[----:B------:R-:W-:Y:S04]  /*4e00*/  USEL UR10, UR6, UR4, !UP1 ;  /* 0x00000004060a7287 */ /* 0x000fe8000c800000 */
[----:B------:R-:W-:Y:S01]  /*4e10*/  UIADD3 UR11, UPT, UPT, -UR10, URZ, URZ ;  /* 0x000000ff0a0b7290 */ /* 0x000fe2000fffe1ff */
[----:B------:R-:W-:Y:S02]  /*4e20*/  @!UP0 UMOV UR4, UR9 ;  /* 0x0000000900048c82 */ /* 0x000fe40008000000 */
[----:B------:R-:W-:Y:S02]  /*4e30*/  @!UP0 USHF.R.U32.HI UR4, URZ, UR23, UR4 ;  /* 0x00000017ff048299 */ /* 0x000fe40008011604 */
[----:B------:R-:W-:Y:S02]  /*4e40*/  UIMAD UR8, UR42, UR11, UR6 ;  /* 0x0000000b2a0872a4 */ /* 0x000fe4000f8e0206 */
[----:B------:R-:W-:Y:S02]  /*4e50*/  @!UP0 USEL UR4, UR5, UR4, !UP1 ;  /* 0x0000000405048287 */ /* 0x000fe4000c800000 */
[----:B------:R-:W-:Y:S02]  /*4e60*/  UISETP.NE.AND UP1, UPT, UR20, URZ, UPT ;  /* 0x000000ff1400728c */ /* 0x000fe4000bf25270 */
[----:B------:R-:W-:Y:S02]  /*4e70*/  @!UP0 UIMAD UR8, UR7, UR8, UR4 ;  /* 0x00000008070882a4 */ /* 0x000fe4000f8e0204 */
[----:B------:R-:W-:Y:S02]  /*4e80*/  @!UP0 UIADD3 UR9, UPT, UPT, UR10, -UR4, URZ ;  /* 0x800000040a098290 */ /* 0x000fe4000fffe0ff */
[----:B------:R-:W-:Y:S02]  /*4e90*/  UIADD3 UR4, UPT, UPT, -UR5, URZ, URZ ;  /* 0x000000ff05047290 */ /* 0x000fe4000fffe1ff */
[----:B------:R-:W-:Y:S02]  /*4ea0*/  UIADD3 UR7, UPT, UPT, -UR6, URZ, URZ ;  /* 0x000000ff06077290 */ /* 0x000fe4000fffe1ff */
[----:B------:R-:W-:Y:S02]  /*4eb0*/  @!UP0 UIMAD UR6, UR9, UR42, UR5 ;  /* 0x0000002a090682a4 */ /* 0x000fe4000f8e0205 */
[----:B------:R-:W-:Y:S02]  /*4ec0*/  UIMAD UR14, UR15, UR4, UR14 ;  /* 0x000000040f0e72a4 */ /* 0x000fe4000f8e020e */
[----:B------:R-:W-:Y:S01]  /*4ed0*/  UIMAD UR13, UR46, UR7, UR13 ;  /* 0x000000072e0d72a4 */ /* 0x000fe2000f8e020d */
[----:B------:R-:W-:Y:S02]  /*4ee0*/  @!UP0 UMOV UR5, UR8 ;  /* 0x0000000800058c82 */ /* 0x000fe40008000000 */
[----:B------:R-:W-:Y:S02]  /*4ef0*/  UIMAD UR14, UR5, UR15, UR14 ;  /* 0x0000000f050e72a4 */ /* 0x000fe4000f8e020e */
[----:B------:R-:W-:Y:S11]  /*4f00*/  UIMAD UR13, UR6, UR46, UR13 ;  /* 0x0000002e060d72a4 */ /* 0x000ff6000f8e020d */
[----:B------:R-:W-:Y:S01]  /*4f10*/  @!UPT UIADD3 URZ, UPT, UPT, URZ, URZ, URZ ;  /* 0x000000fffffff290 */ /* 0x000fe2000fffe0ff */
.L_x_91:
[----:B------:R-:W2:Y:S01]  /*4f20*/  @!UP3 LDCU.128 UR8, c[0x0][0xb10] ;  /* 0x00016200ff08b7ac */ /* 0x000ea20008000c00 */
[----:B------:R-:W-:Y:S02]  /*4f30*/  ISETP.NE.U32.AND P0, PT, RZ, UR30, PT ;  /* 0x0000001eff007c0c */ /* 0x000fe4000bf05070 */
[----:B------:R-:W-:Y:S02]  /*4f40*/  SHF.L.U32 R4, R11, 0x1f, RZ ;  /* 0x0000001f0b047819 */ /* 0x000fe400000006ff */
[----:B------:R-:W-:Y:S01]  /*4f50*/  ISETP.NE.AND.EX P0, PT, RZ, UR31, PT, P0 ;  /* 0x0000001fff007c0c */ /* 0x000fe2000bf05300 */
[----:B------:R-:W4:Y:S01]  /*4f60*/  @!UP3 LDCU UR5, c[0x0][0xb0c] ;  /* 0x00016180ff05b7ac */ /* 0x000f220008000800 */
[----:B------:R-:W-:Y:S02]  /*4f70*/  USHF.L.U32 UR35, UR35, 0x7, URZ ;  /* 0x0000000723237899 */ /* 0x000fe400080006ff */
[----:B------:R-:W-:Y:S02]  /*4f80*/  USHF.L.U32 UR34, UR34, 0x7, URZ ;  /* 0x0000000722227899 */ /* 0x000fe400080006ff */
[----:B--2---:R-:W-:Y:S07]  /*4f90*/  UIMAD.WIDE.U32 UR6, UR14, UR8, URZ ;  /* 0x000000080e0672a5 */ /* 0x004fee000f8e00ff */
[----:B------:R-:W-:Y:S01]  /*4fa0*/  @!UP3 UMOV UR4, UR7 ;  /* 0x000000070004bc82 */ /* 0x000fe20008000000 */
[----:B----4-:R-:W-:Y:S02]  /*4fb0*/  @!UP3 UISETP.NE.AND UP0, UPT, UR5, 0x1, UPT ;  /* 0x000000010500b88c */ /* 0x010fe4000bf05270 */
[----:B------:R-:W-:Y:S02]  /*4fc0*/  @!UP3 USHF.R.U32.HI UR4, URZ, UR9, UR4 ;  /* 0x00000009ff04b299 */ /* 0x000fe40008011604 */
[----:B------:R-:W-:Y:S02]  /*4fd0*/  UIMAD.WIDE.U32 UR6, UR13, UR11, URZ ;  /* 0x0000000b0d0672a5 */ /* 0x000fe4000f8e00ff */
[----:B------:R-:W-:Y:S02]  /*4fe0*/  @!UP3 USEL UR8, UR14, UR4, !UP0 ;  /* 0x000000040e08b287 */ /* 0x000fe4000c000000 */
[----:B------:R-:W-:Y:S03]  /*4ff0*/  @!UP3 UISETP.NE.AND UP0, UPT, UR10, 0x1, UPT ;  /* 0x000000010a00b88c */ /* 0x000fe6000bf05270 */
[----:B------:R-:W-:Y:S02]  /*5000*/  @!UP3 UMOV UR6, UR7 ;  /* 0x000000070006bc82 */ /* 0x000fe40008000000 */
[----:B------:R-:W2:Y:S02]  /*5010*/  @!UP3 LDCU UR4, c[0x0][0xb20] ;  /* 0x00016400ff04b7ac */ /* 0x000ea40008000800 */
[----:B--2---:R-:W-:Y:S04]  /*5020*/  @!UP3 USHF.R.U32.HI UR6, URZ, UR4, UR6 ;  /* 0x00000004ff06b299 */ /* 0x004fe80008011606 */
[----:B------:R-:W-:Y:S04]  /*5030*/  @!UP3 USEL UR6, UR13, UR6, !UP0 ;  /* 0x000000060d06b287 */ /* 0x000fe8000c000000 */
[----:B------:R-:W-:Y:S02]  /*5040*/  @!UP3 UIADD3 UR4, UPT, UPT, -UR8, UR6, URZ ;  /* 0x000000060804b290 */ /* 0x000fe4000fffe1ff */
[----:B------:R-:W-:Y:S02]  /*5050*/  @!UP3 UIADD3 UR6, UPT, UPT, UR8, -UR6, URZ ;  /* 0x800000060806b290 */ /* 0x000fe4000fffe0ff */
[----:B------:R-:W-:Y:S02]  /*5060*/  @!UP3 UIMAD UR14, UR4, UR5, UR14 ;  /* 0x00000005040eb2a4 */ /* 0x000fe4000f8e020e */
[----:B------:R-:W-:Y:S01]  /*5070*/  @!UP3 UIMAD UR13, UR6, UR10, UR13 ;  /* 0x0000000a060db2a4 */ /* 0x000fe2000f8e020d */
[----:B------:R-:W-:Y:S11]  /*5080*/  BRA.U UP4, `(.L_x_92) ;  /* 0x0000000104107547 */ /* 0x000ff6000b800000 */
[----:B-1----:R-:W-:Y:S04]  /*5090*/  MOV R0, UR50 ;  /* 0x0000003200007c02 */ /* 0x002fe80008000f00 */
[----:B------:R-:W-:Y:S04]  /*50a0*/  SHF.L.U32 R5, R0, 0x1f, RZ ;  /* 0x0000001f00057819 */ /* 0x000fe800000006ff */
[----:B------:R-:W1:Y:S02]  /*50b0*/  SYNCS.PHASECHK.TRANS64.TRYWAIT P1, [UR21+0xc8], R5 ;  /* 0x0000c805ff0075a7 */ /* 0x000e640008021115 */
[----:B-1----:R-:W-:Y:S05]  /*50c0*/  @!P1 BRA `(.L_x_93) ;  /* 0x0000005400c09947 */ /* 0x002fea0003800000 */
.L_x_92:
[----:B------:R-:W-:Y:S05]  /*50d0*/  BRA.U !UP6, `(.L_x_94) ;  /* 0x000000010e387547 */ /* 0x000fea000b800000 */
[----:B------:R-:W-:Y:S01]  /*50e0*/  UPLOP3.LUT UP1, UPT, UPT, UPT, UP5, 0x80, 0x8 ;  /* 0x000000000008789c */ /* 0x000fe20003f2f050 */
[----:B-1----:R-:W-:Y:S01]  /*50f0*/  HFMA2 R0, -RZ, RZ, 0, 5.9604644775390625e-08 ;  /* 0x00000001ff007431 */ /* 0x002fe200000001ff */
[----:B------:R-:W1:Y:S01]  /*5100*/  LDCU.64 UR8, c[0x0][0x358] ;  /* 0x00006b00ff0877ac */ /* 0x000e620008000a00 */
[----:B------:R-:W-:Y:S03]  /*5110*/  IMAD.MOV.U32 R80, RZ, RZ, 0x1 ;  /* 0x00000001ff507424 */ /* 0x000fe600078e00ff */
[----:B------:R-:W-:Y:S05]  /*5120*/  PLOP3.LUT P1, PT, PT, PT, UP1, 0x80, 0x8 ;  /* 0x000000000008781c */ /* 0x000fea0003f2f018 */
[----:B------:R-:W2:Y:S01]  /*5130*/  @UP1 LDCU.64 UR4, c[0x0][0x888] ;  /* 0x00011100ff0417ac */ /* 0x000ea20008000a00 */
[----:B------:R-:W-:Y:S07]  /*5140*/  @UP1 UIMAD UR6, UR36, UR30, URZ ;  /* 0x0000001e240612a4 */ /* 0x000fee000f8e02ff */
[----:B------:R-:W-:Y:S01]  /*5150*/  @!P1 PRMT R80, R0, 0x7610, R80 ;  /* 0x0000761000509816 */ /* 0x000fe20000000050 */
[----:B--2---:R-:W-:Y:S06]  /*5160*/  @UP1 UIMAD.WIDE UR4, UR6, 0x4, UR4 ;  /* 0x00000004060418a5 */ /* 0x004fec000f8e0204 */
[----:B------:R-:W-:Y:S01]  /*5170*/  IMAD.U32 R6, RZ, RZ, UR4 ;  /* 0x00000004ff067e24 */ /* 0x000fe2000f8e00ff */
[----:B------:R-:W-:Y:S04]  /*5180*/  MOV R7, UR5 ;  /* 0x0000000500077c02 */ /* 0x000fe80008000f00 */
[----:B------:R-:W2:Y:S01]  /*5190*/  @!UP1 LDCU UR4, c[0x0][0x880] ;  /* 0x00011000ff0497ac */ /* 0x000ea20008000800 */
[----:B-1---5:R4:W5:Y:S02]  /*51a0*/  @P1 LDG.E R41, desc[UR8][R6.64] ;  /* 0x0000000806291981 */ /* 0x022964000c1e1900 */
[----:B--2-4-:R-:W-:Y:S07]  /*51b0*/  @!P1 IMAD.U32 R41, RZ, RZ, UR4 ;  /* 0x00000004ff299e24 */ /* 0x014fee000f8e00ff */
.L_x_94:
[----:B-----5:R-:W-:Y:S01]  /*51c0*/  @!P0 FSETP.EQ.AND P2, PT, R41, RZ, PT ;  /* 0x000000ff2900820b */ /* 0x020fe20003f42000 */
[----:B------:R-:W-:Y:S01]  /*51d0*/  @!UPT UIADD3 URZ, UPT, UPT, URZ, URZ, URZ ;  /* 0x000000fffffff290 */ /* 0x000fe2000fffe0ff */
[----:B------:R-:W-:Y:S11]  /*51e0*/  @!P0 BRA `(.L_x_95) ;  /* 0x0000000000148947 */ /* 0x000ff60003800000 */
[----:B------:R-:W-:Y:S02]  /*51f0*/  LOP3.LUT P0, RZ, R80, 0xff, RZ, 0xc0, !PT ;  /* 0x000000ff50ff7812 */ /* 0x000fe4000780c0ff */
[----:B------:R-:W-:Y:S04]  /*5200*/  PLOP3.LUT P2, PT, PT, PT, UP1, 0x80, 0x8 ;  /* 0x000000000008781c */ /* 0x000fe80003f4f018 */
[----:B------:R-:W-:Y:S07]  /*5210*/  PLOP3.LUT P2, PT, P2, PT, PT, 0x8, 0x80 ;  /* 0x000000000080781c */ /* 0x000fee000174e170 */
[----:B------:R-:W-:Y:S11]  /*5220*/  @P0 FSETP.EQ.AND P2, PT, R41, RZ, PT ;  /* 0x000000ff2900020b */ /* 0x000ff60003f42000 */
[----:B------:R-:W-:Y:S02]  /*5230*/  @!UPT UIADD3 URZ, UPT, UPT, URZ, URZ, URZ ;  /* 0x000000fffffff290 */ /* 0x000fe4000fffe0ff */
.L_x_95:
[----:B------:R-:W2:Y:S01]  /*5240*/  SYNCS.PHASECHK.TRANS64.TRYWAIT P0, [UR21+0xa0], R4 ;  /* 0x0000a004ff0075a7 */ /* 0x000ea20008001115 */
[----:B------:R-:W-:Y:S04]  /*5250*/  ELECT P1, URZ, PT ;  /* 0x0000000000ff782f */ /* 0x000fe80003820000 */
[----:B------:R-:W-:Y:S01]  /*5260*/  PLOP3.LUT P1, PT, P2, P1, PT, 0xf2, 0x2f ;  /* 0x00000000002f781c */ /* 0x000fe20001723e72 */
[----:B------:R-:W-:Y:S01]  /*5270*/  @!UPT UIADD3 URZ, UPT, UPT, URZ, URZ, URZ ;  /* 0x000000fffffff290 */ /* 0x000fe2000fffe0ff */
[----:B--2---:R-:W-:Y:S11]  /*5280*/  @!P0 BRA `(.L_x_96) ;  /* 0x0000005400688947 */ /* 0x004ff60003800000 */
.L_x_194:
[----:B------:R-:W-:Y:S01]  /*5290*/  @!P1 IADD3 R2, P0, PT, R12, 0x580, RZ ;  /* 0x000005800c029810 */ /* 0x000fe20007f1e0ff */
[----:B------:R-:W-:Y:S01]  /*52a0*/  VOTEU.ALL UP0, P1 ;  /* 0x0000000000ff7886 */ /* 0x000fe20000800000 */
[----:B------:R-:W-:Y:S01]  /*52b0*/  UMOV UR6, 0x0 ;  /* 0x0000000000067882 */ /* 0x000fe20000000000 */
[----:B------:R-:W-:Y:S01]  /*52c0*/  UMOV UR7, 0x10000000 ;  /* 0x1000000000077882 */ /* 0x000fe20000000000 */
[----:B------:R-:W-:Y:S01]  /*52d0*/  @!P1 R2UR UR5, R2 ;  /* 0x00000000020592ca */ /* 0x000fe200000e0000 */
[----:B-1----:R-:W-:Y:S01]  /*52e0*/  @!P1 IMAD.X R0, RZ, RZ, R13, P0 ;  /* 0x000000ffff009224 */ /* 0x002fe200000e060d */
[----:B------:R-:W-:Y:S01]  /*52f0*/  @!UP0 UIADD3 UR32, UPT, UPT, UR21, 0x200, URZ ;  /* 0x0000020015208890 */ /* 0x000fe2000fffe0ff */
[----:B------:R-:W-:Y:S03]  /*5300*/  VOTEU.ALL UP0, P1 ;  /* 0x0000000000ff7886 */ /* 0x000fe60000800000 */
[----:B------:R-:W-:Y:S01]  /*5310*/  @!P1 R2UR UR4, R0 ;  /* 0x00000000000492ca */ /* 0x000fe200000e0000 */
[----:B------:R-:W-:Y:S06]  /*5320*/  @!P1 IMAD.MOV.U32 R0, RZ, RZ, 0x2000 ;  /* 0x00002000ff009424 */ /* 0x000fec00078e00ff */
[----:B------:R-:W-:Y:S06]  /*5330*/  IMAD.U32 R6, RZ, RZ, UR5 ;  /* 0x00000005ff067e24 */ /* 0x000fec000f8e00ff */
[----:B------:R-:W-:Y:S01]  /*5340*/  IMAD.U32 R7, RZ, RZ, UR4 ;  /* 0x00000004ff077e24 */ /* 0x000fe2000f8e00ff */
[----:B------:R-:W-:Y:S04]  /*5350*/  @!P1 R2UR UR4, R6 ;  /* 0x00000000060492ca */ /* 0x000fe800000e0000 */
[----:B------:R-:W-:Y:S11]  /*5360*/  @!P1 R2UR UR5, R7 ;  /* 0x00000000070592ca */ /* 0x000ff600000e0000 */
[----:B------:R-:W-:Y:S02]  /*5370*/  @!UPT UIADD3 URZ, UPT, UPT, URZ, URZ, URZ ;  /* 0x000000fffffff290 */ /* 0x000fe4000fffe0ff */
[----:B------:R1:W-:Y:S01]  /*5380*/  @!UP0 UTMALDG.3D [UR32], [UR4], desc[UR6] ;  /* 0x00000620040085b4 */ /* 0x0003e20008011000 */
[----:B------:R1:W-:Y:S01]  /*5390*/  @!P1 SYNCS.ARRIVE.TRANS64.RED.A0TR RZ, [UR21+0x80], R0 ;  /* 0x00008000ffff99a7 */ /* 0x0003e20008300415 */
[----:B------:R-:W-:Y:S01]  /*53a0*/  SYNCS.ARRIVE.TRANS64.RED.A1T0 RZ, [UR43], RZ ;  /* 0x000000ffffff79a7 */ /* 0x000fe2000810042b */
[----:B------:R-:W2:Y:S02]  /*53b0*/  SYNCS.PHASECHK.TRANS64.TRYWAIT P0, [UR21+0xa8], R4 ;  /* 0x0000a804ff0075a7 */ /* 0x000ea40008001115 */
[----:B-12---:R-:W-:Y:S05]  /*53c0*/  @!P0 BRA `(.L_x_97) ;  /* 0x0000005400308947 */ /* 0x006fea0003800000 */
.L_x_196:
[----:B------:R-:W-:Y:S01]  /*53d0*/  @!P1 IADD3 R2, P0, PT, R12, 0x580, RZ ;  /* 0x000005800c029810 */ /* 0x000fe20007f1e0ff */
[----:B------:R-:W-:Y:S01]  /*53e0*/  VOTEU.ALL UP0, P1 ;  /* 0x0000000000ff7886 */ /* 0x000fe20000800000 */
[----:B------:R-:W-:Y:S01]  /*53f0*/  UMOV UR6, 0x0 ;  /* 0x0000000000067882 */ /* 0x000fe20000000000 */
[----:B------:R-:W-:Y:S01]  /*5400*/  UMOV UR7, 0x10000000 ;  /* 0x1000000000077882 */ /* 0x000fe20000000000 */
[----:B------:R-:W-:Y:S01]  /*5410*/  @!P1 R2UR UR5, R2 ;  /* 0x00000000020592ca */ /* 0x000fe200000e0000 */
[----:B------:R-:W-:Y:S01]  /*5420*/  @!P1 IMAD.X R0, RZ, RZ, R13, P0 ;  /* 0x000000ffff009224 */ /* 0x000fe200000e060d */
[----:B------:R-:W-:Y:S02]  /*5430*/  @!UP0 UIADD3 UR26, UPT, UPT, UR34, 0x20, URZ ;  /* 0x00000020221a8890 */ /* 0x000fe4000fffe0ff */
[----:B------:R-:W-:Y:S02]  /*5440*/  @!UP0 UIADD3 UR24, UPT, UPT, UR21, 0x2200, URZ ;  /* 0x0000220015188890 */ /* 0x000fe4000fffe0ff */
[----:B------:R-:W-:Y:S01]  /*5450*/  @!P1 R2UR UR4, R0 ;  /* 0x00000000000492ca */ /* 0x000fe200000e0000 */
[----:B------:R-:W-:Y:S01]  /*5460*/  VOTEU.ALL UP0, P1 ;  /* 0x0000000000ff7886 */ /* 0x000fe20000800000 */
[----:B------:R-:W-:Y:S01]  /*5470*/  @!P1 IMAD.MOV.U32 R0, RZ, RZ, 0x2000 ;  /* 0x00002000ff009424 */ /* 0x000fe200078e00ff */
[----:B------:R-:W-:Y:S01]  /*5480*/  UMOV UR27, UR35 ;  /* 0x00000023001b7c82 */ /* 0x000fe20008000000 */
[----:B------:R-:W-:Y:S03]  /*5490*/  UMOV UR28, UR36 ;  /* 0x00000024001c7c82 */ /* 0x000fe60008000000 */
        /* <DEDUP_REMOVED lines=8> */
[----:B------:R-:W4:Y:S02]  /*5520*/  SYNCS.PHASECHK.TRANS64.TRYWAIT P0, [UR21+0xb0], R4 ;  /* 0x0000b004ff0075a7 */ /* 0x000f240008001115 */
[----:B--2-4-:R-:W-:Y:S05]  /*5530*/  @!P0 BRA `(.L_x_98) ;  /* 0x0000005000ec8947 */ /* 0x014fea0003800000 */
.L_x_198:
[----:B------:R-:W-:Y:S01]  /*5540*/  @!P1 IADD3 R2, P0, PT, R12, 0x580, RZ ;  /* 0x000005800c029810 */ /* 0x000fe20007f1e0ff */
[----:B------:R-:W-:Y:S01]  /*5550*/  VOTEU.ALL UP0, P1 ;  /* 0x0000000000ff7886 */ /* 0x000fe20000800000 */
[----:B------:R-:W-:Y:S01]  /*5560*/  UMOV UR6, 0x0 ;  /* 0x0000000000067882 */ /* 0x000fe20000000000 */
[----:B------:R-:W-:Y:S01]  /*5570*/  UMOV UR7, 0x10000000 ;  /* 0x1000000000077882 */ /* 0x000fe20000000000 */
[----:B------:R-:W-:Y:S01]  /*5580*/  @!P1 R2UR UR5, R2 ;  /* 0x00000000020592ca */ /* 0x000fe200000e0000 */
[----:B------:R-:W-:Y:S01]  /*5590*/  @!P1 IMAD.X R0, RZ, RZ, R13, P0 ;  /* 0x000000ffff009224 */ /* 0x000fe200000e060d */
[----:B------:R-:W-:Y:S01]  /*55a0*/  @!UP0 UIADD3 UR18, UPT, UPT, UR34, 0x40, URZ ;  /* 0x0000004022128890 */ /* 0x000fe2000fffe0ff */
[----:B------:R-:W-:Y:S01]  /*55b0*/  VIADD R10, R10, 0x1 ;  /* 0x000000010a0a7836 */ /* 0x000fe20000000000 */
        /* <DEDUP_REMOVED lines=16> */
.L_x_200:
[----:B------:R-:W-:Y:S01]  /*56c0*/  @!P1 IADD3 R2, P0, PT, R12, 0x580, RZ ;  /* 0x000005800c029810 */ /* 0x000fe20007f1e0ff */
[----:B------:R-:W-:Y:S01]  /*56d0*/  VOTEU.ALL UP0, P1 ;  /* 0x0000000000ff7886 */ /* 0x000fe20000800000 */
[----:B------:R-:W-:Y:S01]  /*56e0*/  UMOV UR6, 0x0 ;  /* 0x0000000000067882 */ /* 0x000fe20000000000 */
[----:B------:R-:W-:Y:S01]  /*56f0*/  UMOV UR7, 0x10000000 ;  /* 0x1000000000077882 */ /* 0x000fe20000000000 */
[----:B------:R-:W-:Y:S01]  /*5700*/  @!P1 R2UR UR5, R2 ;  /* 0x00000000020592ca */ /* 0x000fe200000e0000 */
[----:B------:R-:W-:Y:S01]  /*5710*/  @!P1 IMAD.X R0, RZ, RZ, R13, P0 ;  /* 0x000000ffff009224 */ /* 0x000fe200000e060d */
[----:B------:R-:W-:Y:S01]  /*5720*/  @!UP0 UIADD3 UR10, UPT, UPT, UR34, 0x60, URZ ;  /* 0x00000060220a8890 */ /* 0x000fe2000fffe0ff */
[----:B------:R-:W-:Y:S01]  /*5730*/  R2UR UR18, R82 ;  /* 0x00000000521272ca */ /* 0x000fe200000e0000 */
[----:B------:R-:W-:Y:S01]  /*5740*/  @!UP0 UIADD3 UR8, UPT, UPT, UR21, 0x6200, URZ ;  /* 0x0000620015088890 */ /* 0x000fe2000fffe0ff */
[----:B------:R-:W-:Y:S01]  /*5750*/  R2UR UR16, R83 ;  /* 0x00000000531072ca */ /* 0x000fe200000e0000 */
[----:B------:R-:W-:Y:S01]  /*5760*/  @!UP0 UIADD3 UR9, UPT, UPT, UR21, 0x98, URZ ;  /* 0x0000009815098890 */ /* 0x000fe2000fffe0ff */
[----:B------:R-:W-:Y:S01]  /*5770*/  @!P1 R2UR UR4, R0 ;  /* 0x00000000000492ca */ /* 0x000fe200000e0000 */
[----:B------:R-:W-:Y:S01]  /*5780*/  VOTEU.ALL UP0, P1 ;  /* 0x0000000000ff7886 */ /* 0x000fe20000800000 */
[----:B------:R-:W-:Y:S01]  /*5790*/  UMOV UR11, UR35 ;  /* 0x00000023000b7c82 */ /* 0x000fe20008000000 */
[----:B------:R-:W-:Y:S01]  /*57a0*/  UMOV UR12, UR36 ;  /* 0x00000024000c7c82 */ /* 0x000fe20008000000 */
[C---:B------:R-:W-:Y:S01]  /*57b0*/  ISETP.NE.AND P0, PT, R10.reuse, 0x2, PT ;  /* 0x000000020a00780c */ /* 0x040fe20003f05270 */
[----:B------:R-:W-:Y:S01]  /*57c0*/  UMOV UR36, UR29 ;  /* 0x0000001d00247c82 */ /* 0x000fe20008000000 */
[----:B-1----:R-:W-:Y:S01]  /*57d0*/  IMAD.U32 R4, RZ, RZ, UR5 ;  /* 0x00000005ff047e24 */ /* 0x002fe2000f8e00ff */
[----:B------:R-:W-:Y:S01]  /*57e0*/  LOP3.LUT R11, R11, 0x1, RZ, 0x3c, !PT ;  /* 0x000000010b0b7812 */ /* 0x000fe200078e3cff */
[----:B------:R-:W-:Y:S01]  /*57f0*/  UPLOP3.LUT UP4, UPT, UPT, UPT, UPT, 0x80, 0x8 ;  /* 0x000000000008789c */ /* 0x000fe20003f8f070 */
[----:B------:R-:W-:Y:S01]  /*5800*/  SEL R0, RZ, 0x1, P0 ;  /* 0x00000001ff007807 */ /* 0x000fe20000000000 */
[----:B------:R-:W-:Y:S01]  /*5810*/  UIADD3 UR34, UPT, UPT, UR13, UR18, URZ ;  /* 0x000000120d227290 */ /* 0x000fe2000fffe0ff */
[----:B------:R-:W-:Y:S01]  /*5820*/  SEL R10, R10, RZ, P0 ;  /* 0x000000ff0a0a7207 */ /* 0x000fe20000000000 */
[----:B------:R-:W-:Y:S01]  /*5830*/  UIADD3 UR35, UPT, UPT, UR14, UR16, URZ ;  /* 0x000000100e237290 */ /* 0x000fe2000fffe0ff */
[----:B------:R-:W-:Y:S01]  /*5840*/  IMAD.U32 R5, RZ, RZ, UR4 ;  /* 0x00000004ff057e24 */ /* 0x000fe2000f8e00ff */
[----:B------:R-:W-:Y:S02]  /*5850*/  @!P1 R2UR UR4, R4 ;  /* 0x00000000040492ca */ /* 0x000fe400000e0000 */
[----:B------:R-:W-:Y:S02]  /*5860*/  LOP3.LUT R9, R9, R0, RZ, 0x3c, !PT ;  /* 0x0000000009097212 */ /* 0x000fe400078e3cff */
[----:B------:R-:W-:Y:S11]  /*5870*/  @!P1 R2UR UR5, R5 ;  /* 0x00000000050592ca */ /* 0x000ff600000e0000 */
[----:B------:R-:W-:Y:S02]  /*5880*/  @!UPT UIADD3 URZ, UPT, UPT, URZ, URZ, URZ ;  /* 0x000000fffffff290 */ /* 0x000fe4000fffe0ff */
[----:B------:R1:W-:Y:S01]  /*5890*/  @!UP0 UTMALDG.3D [UR8], [UR4], desc[UR6] ;  /* 0x00000608040085b4 */ /* 0x0003e20008011000 */
[----:B------:R1:W-:Y:S01]  /*58a0*/  @!P1 SYNCS.ARRIVE.TRANS64.RED.A0TR RZ, [UR21+0x98], R3 ;  /* 0x00009803ffff99a7 */ /* 0x0003e20008300415 */
[----:B------:R-:W-:Y:S01]  /*58b0*/  SYNCS.ARRIVE.TRANS64.RED.A1T0 RZ, [UR39], RZ ;  /* 0x000000ffffff79a7 */ /* 0x000fe20008100427 */
[----:B------:R-:W-:Y:S05]  /*58c0*/  BRA.U UP2, `(.L_x_100) ;  /* 0xfffffff102587547 */ /* 0x000fea000b83ffff */
[----:B-1----:R-:W-:-:S04]  /*58d0*/  SHF.L.U32 R3, R11, 0x1f, RZ ;  /* 0x0000001f0b037819 */ /* 0x002fc800000006ff */
[----:B------:R-:W1:Y:S02]  /*58e0*/  SYNCS.PHASECHK.TRANS64.TRYWAIT P0, [UR21+0xa0], R3 ;  /* 0x0000a003ff0075a7 */ /* 0x000e640008001115 */
[----:B-1----:R-:W-:Y:S05]  /*58f0*/  @!P0 BRA `(.L_x_101) ;  /* 0x00000050002c8947 */ /* 0x002fea0003800000 */
.L_x_202:
[----:B------:R-:W2:Y:S02]  /*5900*/  SYNCS.PHASECHK.TRANS64.TRYWAIT P0, [UR21+0xa8], R3 ;  /* 0x0000a803ff0075a7 */ /* 0x000ea40008001115 */
[----:B--2---:R-:W-:Y:S05]  /*5910*/  @!P0 BRA `(.L_x_102) ;  /* 0x00000050003c8947 */ /* 0x004fea0003800000 */
.L_x_204:
[----:B------:R-:W2:Y:S02]  /*5920*/  SYNCS.PHASECHK.TRANS64.TRYWAIT P0, [UR21+0xb0], R3 ;  /* 0x0000b003ff0075a7 */ /* 0x000ea40008001115 */
[----:B--2---:R-:W-:Y:S05]  /*5930*/  @!P0 BRA `(.L_x_103) ;  /* 0x00000050004c8947 */ /* 0x004fea0003800000 */
.L_x_206:
[----:B-1----:R-:W-:-:S07]  /*5940*/  MOV R0, UR21 ;  /* 0x0000001500007c02 */ /* 0x002fce0008000f00 */
.L_x_104:
[----:B-1----:R-:W-:-:S04]  /*5950*/  SHF.L.U32 R3, R11, 0x1f, RZ ;  /* 0x0000001f0b037819 */ /* 0x002fc800000006ff */
[----:B------:R1:W2:Y:S03]  /*5960*/  SYNCS.PHASECHK.TRANS64.TRYWAIT P0, [R0+URZ+0xb8], R3 ;  /* 0x0000b803000075a7 */ /* 0x0002a600080011ff */
[----:B--2---:R-:W-:Y:S05]  /*5970*/  @!P0 NANOSLEEP.SYNCS 0x989680 ;  /* 0x009896800000895d */ /* 0x004fea0003900000 */
[----:B------:R-:W2:Y:S02]  /*5980*/  @!P0 SYNCS.PHASECHK.TRANS64 P0, [R0+URZ+0xb8], R3 ;  /* 0x0000b803000085a7 */ /* 0x000ea400080010ff */
[----:B--23--:R-:W-:Y:S05]  /*5990*/  @P0 EXIT ;  /* 0x000000000000094d */ /* 0x00cfea0003800000 */
[----:B------:R-:W-:Y:S05]  /*59a0*/  BRA `(.L_x_104) ;  /* 0xfffffffc00e87947 */ /* 0x000fea000383ffff */
.L_x_89:
[----:B------:R-:W-:-:S06]  /*59b0*/  UISETP.GE.AND UP0, UPT, UR20, 0x4, UPT ;  /* 0x000000041400788c */ /* 0x000fcc000bf06270 */
[----:B------:R-:W-:-:S13]  /*59c0*/  PLOP3.LUT P0, PT, PT, PT, UP0, 0x80, 0x8 ;  /* 0x000000000008781c */ /* 0x000fda0003f0f008 */
[----:B-1----:R-:W-:Y:S05]  /*59d0*/  @!P0 EXIT ;  /* 0x000000000000894d */ /* 0x002fea0003800000 */
[----:B------:R-:W1:Y:S08]  /*59e0*/  S2UR UR4, SR_CgaCtaId ;  /* 0x00000000000479c3 */ /* 0x000e700000008800 */
[----:B------:R-:W-:Y:S01]  /*59f0*/  BAR.SYNC.DEFER_BLOCKING 0x6, 0xa0 ;  /* 0x0182800000007b1d */ /* 0x000fe20000010000 */
[C---:B------:R-:W-:Y:S01]  /*5a00*/  IMAD.SHL.U32 R3, R95.reuse, 0x20, RZ ;  /* 0x000000205f037824 */ /* 0x040fe200078e00ff */
[C---:B------:R-:W-:Y:S01]  /*5a10*/  SHF.L.U32 R37, R95.reuse, 0x10, RZ ;  /* 0x000000105f257819 */ /* 0x040fe200000006ff */
[C---:B------:R-:W-:Y:S01]  /*5a20*/  IMAD.SHL.U32 R94, R95.reuse, 0x4, RZ ;  /* 0x000000045f5e7824 */ /* 0x040fe200078e00ff */
[----:B------:R-:W-:Y:S01]  /*5a30*/  LOP3.LUT R96, R95, 0x60, RZ, 0xc0, !PT ;  /* 0x000000605f607812 */ /* 0x000fe200078ec0ff */
[----:B------:R-:W-:Y:S01]  /*5a40*/  HFMA2 R91, -RZ, RZ, 0, 5.9604644775390625e-08 ;  /* 0x00000001ff5b7431 */ /* 0x000fe200000001ff */
[----:B------:R-:W-:-:S02]  /*5a50*/  UMOV UR44, 0x400 ;  /* 0x00000400002c7882 */ /* 0x000fc40000000000 */
[----:B------:R-:W2:Y:S01]  /*5a60*/  LDC.64 R78, c[0x0][0x8b0] ;  /* 0x00022c00ff4e7b82 */ /* 0x000ea20000000a00 */
[----:B------:R-:W-:Y:S01]  /*5a70*/  LOP3.LUT R5, R3, 0xc0, RZ, 0xc0, !PT ;  /* 0x000000c003057812 */ /* 0x000fe200078ec0ff */
[----:B------:R-:W-:Y:S01]  /*5a80*/  HFMA2 R89, -RZ, RZ, 0, 0 ;  /* 0x00000000ff597431 */ /* 0x000fe200000001ff */
[----:B------:R-:W-:Y:S01]  /*5a90*/  LOP3.LUT R93, R95, 0x2, RZ, 0xc0, !PT ;  /* 0x000000025f5d7812 */ /* 0x000fe200078ec0ff */
[----:B------:R-:W-:Y:S01]  /*5aa0*/  IMAD.MOV.U32 R36, RZ, RZ, RZ ;  /* 0x000000ffff247224 */ /* 0x000fe200078e00ff */
[----:B------:R-:W-:Y:S01]  /*5ab0*/  LOP3.LUT R94, R5, 0x18, R94, 0xf8, !PT ;  /* 0x00000018055e7812 */ /* 0x000fe200078ef85e */
[----:B------:R-:W-:Y:S01]  /*5ac0*/  IMAD.MOV.U32 R87, RZ, RZ, RZ ;  /* 0x000000ffff577224 */ /* 0x000fe200078e00ff */
[----:B------:R-:W-:Y:S01]  /*5ad0*/  LOP3.LUT R37, R37, 0x600000, RZ, 0xc0, !PT ;  /* 0x0060000025257812 */ /* 0x000fe200078ec0ff */
[----:B------:R-:W3:Y:S01]  /*5ae0*/  LDC.64 R76, c[0x0][0x8a8] ;  /* 0x00022a00ff4c7b82 */ /* 0x000ee20000000a00 */
[----:B------:R-:W-:Y:S01]  /*5af0*/  LOP3.LUT R94, R94, 0xf20, R3, 0xf8, !PT ;  /* 0x00000f205e5e7812 */ /* 0x000fe200078ef803 */
[----:B------:R-:W4:Y:S01]  /*5b00*/  LDCU UR59, c[0x0][0x370] ;  /* 0x00006e00ff3b77ac */ /* 0x000f220008000800 */
[----:B------:R-:W-:-:S02]  /*5b10*/  LOP3.LUT R95, R95, 0x4, RZ, 0xc0, !PT ;  /* 0x000000045f5f7812 */ /* 0x000fc400078ec0ff */
[----:B------:R-:W-:Y:S01]  /*5b20*/  MOV R90, RZ ;  /* 0x000000ff005a7202 */ /* 0x000fe20000000f00 */
[----:B------:R-:W2:Y:S01]  /*5b30*/  LDCU UR43, c[0x0][0xb0c] ;  /* 0x00016180ff2b77ac */ /* 0x000ea20008000800 */
[----:B-1----:R-:W-:Y:S01]  /*5b40*/  ULEA UR44, UR4, UR44, 0x18 ;  /* 0x0000002c042c7291 */ /* 0x002fe2000f8ec0ff */
[----:B------:R-:W1:Y:S03]  /*5b50*/  LDCU UR39, c[0x0][0xb30] ;  /* 0x00016600ff2777ac */ /* 0x000e660008000800 */
[----:B------:R-:W-:Y:S01]  /*5b60*/  UIADD3 UR4, UPT, UPT, UR44, 0x200, URZ ;  /* 0x000002002c047890 */ /* 0x000fe2000fffe0ff */
[----:B------:R-:W1:Y:S04]  /*5b70*/  LDCU.64 UR56, c[0x0][0x888] ;  /* 0x00011100ff3877ac */ /* 0x000e680008000a00 */
[----:B------:R-:W4:Y:S01]  /*5b80*/  LDS R0, [UR44+0x180] ;  /* 0x0001802cff007984 */ /* 0x000f220008000800 */
[----:B------:R-:W-:Y:S01]  /*5b90*/  IMAD.U32 R85, RZ, RZ, UR4 ;  /* 0x00000004ff557e24 */ /* 0x000fe2000f8e00ff */
[----:B------:R-:W1:Y:S03]  /*5ba0*/  LDCU.64 UR40, c[0x0][0xb28] ;  /* 0x00016500ff2877ac */ /* 0x000e660008000a00 */
[----:B------:R-:W-:Y:S01]  /*5bb0*/  IMAD R94, R94, 0x2, R85 ;  /* 0x000000025e5e7824 */ /* 0x000fe200078e0255 */
[----:B------:R-:W1:Y:S03]  /*5bc0*/  LDCU.64 UR62, c[0x0][0x890] ;  /* 0x00011200ff3e77ac */ /* 0x000e660008000a00 */
[--C-:B------:R-:W-:Y:S01]  /*5bd0*/  IMAD R93, R93, -0x10, R94.reuse ;  /* 0xfffffff05d5d7824 */ /* 0x100fe200078e025e */
[----:B------:R-:W1:Y:S01]  /*5be0*/  LDCU.128 UR52, c[0x0][0xb10] ;  /* 0x00016200ff3477ac */ /* 0x000e620008000c00 */
[----:B------:R-:W-:Y:S01]  /*5bf0*/  IMAD R92, R95, -0x10, R94 ;  /* 0xfffffff05f5c7824 */ /* 0x000fe200078e025e */
[----:B------:R-:W1:Y:S01]  /*5c00*/  LDCU UR58, c[0x0][0x374] ;  /* 0x00006e80ff3a77ac */ /* 0x000e620008000800 */
[----:B------:R-:W-:Y:S01]  /*5c10*/  UMOV UR47, URZ ;  /* 0x000000ff002f7c82 */ /* 0x000fe20008000000 */
[----:B------:R-:W-:Y:S01]  /*5c20*/  UMOV UR46, URZ ;  /* 0x000000ff002e7c82 */ /* 0x000fe20008000000 */
[----:B-1234-:R-:W-:-:S07]  /*5c30*/  IMAD.IADD R37, R0, 0x1, R37 ;  /* 0x0000000100257824 */ /* 0x01efce00078e0225 */
.L_x_148:
[----:B------:R-:W-:Y:S02]  /*5c40*/  LEA R3, R87, UR44, 0x3 ;  /* 0x0000002c57037c11 */ /* 0x000fe4000f8e18ff */
[----:B------:R-:W-:Y:S02]  /*5c50*/  SHF.L.U32 R0, R89, 0x1f, RZ ;  /* 0x0000001f59007819 */ /* 0x000fe400000006ff */
[----:B------:R-:W-:Y:S02]  /*5c60*/  LEA R5, R87, UR44, 0x4 ;  /* 0x0000002c57057c11 */ /* 0x000fe4000f8e20ff */
[----:B-1----:R-:W1:Y:S02]  /*5c70*/  SYNCS.PHASECHK.TRANS64.TRYWAIT P0, [R3+URZ+0xd0], R0 ;  /* 0x0000d000030075a7 */ /* 0x002e6400080011ff */
[----:B-12---:R-:W-:Y:S05]  /*5c80*/  @!P0 BRA `(.L_x_105) ;  /* 0x0000004c00908947 */ /* 0x006fea0003800000 */
.L_x_207:
[----:B------:R-:W2:Y:S01]  /*5c90*/  LDS.128 R4, [R5+0x160] ;  /* 0x0001600005047984 */ /* 0x000ea20000000c00 */
[----:B------:R-:W-:Y:S01]  /*5ca0*/  UISETP.GE.AND UP0, UPT, UR42, 0x1, UPT ;  /* 0x000000012a00788c */ /* 0x000fe2000bf06270 */
[----:B------:R-:W-:Y:S01]  /*5cb0*/  @!PT LDS RZ, [RZ] ;  /* 0x00000000fffff984 */ /* 0x000fe20000000800 */
[----:B------:R-:W-:Y:S01]  /*5cc0*/  @!PT LDS RZ, [RZ] ;  /* 0x00000000fffff984 */ /* 0x000fe20000000800 */
[----:B------:R-:W-:Y:S01]  /*5cd0*/  @!PT LDS RZ, [RZ] ;  /* 0x00000000fffff984 */ /* 0x000fe20000000800 */
[----:B------:R-:W-:Y:S01]  /*5ce0*/  @!PT LDS RZ, [RZ] ;  /* 0x00000000fffff984 */ /* 0x000fe20000000800 */
[----:B------:R3:W-:Y:S06]  /*5cf0*/  MEMBAR.ALL.CTA ;  /* 0x0000000000007992 */ /* 0x0007ec0000008000 */
[----:B---3--:R-:W3:Y:S01]  /*5d00*/  FENCE.VIEW.ASYNC.S ;  /* 0x00000000000073c6 */ /* 0x008ee20000000000 */
[----:B--2---:R-:W-:Y:S11]  /*5d10*/  LOP3.LUT P0, RZ, R6, 0x1, RZ, 0xc0, !PT ;  /* 0x0000000106ff7812 */ /* 0x004ff6000780c0ff */
[----:B------:R-:W-:Y:S02]  /*5d20*/  @!UPT UIADD3 URZ, UPT, UPT, URZ, URZ, URZ ;  /* 0x000000fffffff290 */ /* 0x000fe4000fffe0ff */
[----:B---3--:R-:W-:Y:S01]  /*5d30*/  VOTEU.ANY UP1, P0 ;  /* 0x0000000000ff7886 */ /* 0x008fe20000020100 */
[----:B------:R-:W-:Y:S01]  /*5d40*/  PLOP3.LUT P0, PT, PT, PT, UP1, 0x80, 0x8 ;  /* 0x000000000008781c */ /* 0x000fe20003f0f018 */
[----:B------:R-:W-:Y:S11]  /*5d50*/  UP2UR UR61, UPR, URZ, 0x2 ;  /* 0x00000002ff3d7883 */ /* 0x000ff60008000000 */
[----:B------:R-:W-:Y:S01]  /*5d60*/  @!UPT UIADD3 URZ, UPT, UPT, URZ, URZ, URZ ;  /* 0x000000fffffff290 */ /* 0x000fe2000fffe0ff */
[----:B-1----:R-:W-:Y:S02]  /*5d70*/  @P0 SHF.R.U32.HI R0, RZ, 0x10, R5 ;  /* 0x00000010ff000819 */ /* 0x002fe40000011605 */
        /* <DEDUP_REMOVED lines=12> */
[----:B------:R-:W2:Y:S01]  /*5e40*/  LDCU UR12, c[0x0][0xb20] ;  /* 0x00016400ff0c77ac */ /* 0x000ea20008000800 */
[----:B------:R-:W-:Y:S02]  /*5e50*/  UIMAD.WIDE.U32 UR4, UR58, UR55, URZ ;  /* 0x000000373a0472a5 */ /* 0x000fe4000f8e00ff */
[----:B------:R-:W-:Y:S02]  /*5e60*/  UIMAD.WIDE.U32 UR6, UR59, UR52, URZ ;  /* 0x000000343b0672a5 */ /* 0x000fe4000f8e00ff */
[----:B------:R-:W-:Y:S02]  /*5e70*/  UISETP.NE.AND UP0, UPT, UR54, 0x1, UPT ;  /* 0x000000013600788c */ /* 0x000fe4000bf05270 */
[----:B------:R-:W-:Y:S02]  /*5e80*/  UIMAD.WIDE.U32 UR8, UR37, UR55, URZ ;  /* 0x00000037250872a5 */ /* 0x000fe4000f8e00ff */
[----:B------:R-:W-:Y:S02]  /*5e90*/  UIMAD.WIDE.U32 UR10, UR38, UR52, URZ ;  /* 0x00000034260a72a5 */ /* 0x000fe4000f8e00ff */
[----:B------:R-:W-:Y:S02]  /*5ea0*/  UISETP.NE.AND UP1, UPT, UR43, 0x1, UPT ;  /* 0x000000012b00788c */ /* 0x000fe4000bf25270 */
[----:B------:R-:W-:Y:S01]  /*5eb0*/  UISETP.NE.AND UP2, UPT, UR42, 0x1, UPT ;  /* 0x000000012a00788c */ /* 0x000fe2000bf45270 */
[----:B------:R-:W-:Y:S02]  /*5ec0*/  UMOV UR4, UR5 ;  /* 0x0000000500047c82 */ /* 0x000fe40008000000 */
[----:B--2---:R-:W-:Y:S03]  /*5ed0*/  USHF.R.U32.HI UR5, URZ, UR12, UR4 ;  /* 0x0000000cff057299 */ /* 0x004fe60008011604 */
[----:B------:R-:W-:Y:S02]  /*5ee0*/  UMOV UR4, UR7 ;  /* 0x0000000700047c82 */ /* 0x000fe40008000000 */
[----:B------:R-:W-:Y:S02]  /*5ef0*/  USHF.R.U32.HI UR7, URZ, UR53, UR4 ;  /* 0x00000035ff077299 */ /* 0x000fe40008011604 */
[----:B------:R-:W-:Y:S02]  /*5f00*/  USEL UR4, UR58, UR5, !UP0 ;  /* 0x000000053a047287 */ /* 0x000fe4000c000000 */
[----:B------:R-:W-:Y:S01]  /*5f10*/  USEL UR7, UR59, UR7, !UP1 ;  /* 0x000000073b077287 */ /* 0x000fe2000c800000 */
[----:B------:R-:W-:Y:S01]  /*5f20*/  UMOV UR5, UR9 ;  /* 0x0000000900057c82 */ /* 0x000fe20008000000 */
[----:B------:R-:W-:Y:S02]  /*5f30*/  UIMAD.WIDE.U32 UR8, UR4, UR40, URZ ;  /* 0x00000028040872a5 */ /* 0x000fe4000f8e00ff */
[----:B------:R-:W-:Y:S03]  /*5f40*/  USHF.R.U32.HI UR6, URZ, UR12, UR5 ;  /* 0x0000000cff067299 */ /* 0x000fe60008011605 */
[----:B------:R-:W-:Y:S01]  /*5f50*/  UMOV UR5, UR11 ;  /* 0x0000000b00057c82 */ /* 0x000fe20008000000 */
[----:B------:R-:W-:Y:S02]  /*5f60*/  UIMAD.WIDE.U32 UR10, UR7, UR40, URZ ;  /* 0x00000028070a72a5 */ /* 0x000fe4000f8e00ff */
[----:B------:R-:W-:Y:S02]  /*5f70*/  USHF.R.U32.HI UR12, URZ, UR53, UR5 ;  /* 0x00000035ff0c7299 */ /* 0x000fe40008011605 */
[----:B------:R-:W-:Y:S01]  /*5f80*/  USEL UR6, UR37, UR6, !UP0 ;  /* 0x0000000625067287 */ /* 0x000fe2000c000000 */
[----:B------:R-:W-:Y:S02]  /*5f90*/  UMOV UR5, UR9 ;  /* 0x0000000900057c82 */ /* 0x000fe40008000000 */
[----:B------:R-:W-:Y:S01]  /*5fa0*/  UMOV UR10, UR11 ;  /* 0x0000000b000a7c82 */ /* 0x000fe20008000000 */
[----:B------:R-:W-:Y:S02]  /*5fb0*/  @UP2 USHF.R.U32.HI UR4, URZ, UR41, UR5 ;  /* 0x00000029ff042299 */ /* 0x000fe40008011605 */
[----:B------:R-:W-:Y:S02]  /*5fc0*/  @UP2 USHF.R.U32.HI UR7, URZ, UR41, UR10 ;  /* 0x00000029ff072299 */ /* 0x000fe4000801160a */
[----:B------:R-:W-:Y:S02]  /*5fd0*/  UIMAD UR4, UR42, UR4, URZ ;  /* 0x000000042a0472a4 */ /* 0x000fe4000f8e02ff */
[----:B------:R-:W-:Y:S02]  /*5fe0*/  UIMAD.WIDE.U32 UR10, UR6, UR40, URZ ;  /* 0x00000028060a72a5 */ /* 0x000fe4000f8e00ff */
[----:B------:R-:W-:Y:S02]  /*5ff0*/  USEL UR5, UR38, UR12, !UP1 ;  /* 0x0000000c26057287 */ /* 0x000fe4000c800000 */
[----:B------:R-:W-:Y:S02]  /*6000*/  UIMAD UR8, UR42, UR7, URZ ;  /* 0x000000072a0872a4 */ /* 0x000fe4000f8e02ff */
[----:B------:R-:W-:Y:S03]  /*6010*/  UISETP.GE.AND UP0, UPT, UR6, UR4, UPT ;  /* 0x000000040600728c */ /* 0x000fe6000bf06270 */
[----:B------:R-:W-:Y:S01]  /*6020*/  UMOV UR4, UR11 ;  /* 0x0000000b00047c82 */ /* 0x000fe20008000000 */
[----:B------:R-:W-:Y:S02]  /*6030*/  UISETP.GE.OR UP0, UPT, UR5, UR8, UP0 ;  /* 0x000000080500728c */ /* 0x000fe40008706670 */
[----:B------:R-:W-:Y:S02]  /*6040*/  USHF.R.U32.HI UR4, URZ, UR41, UR4 ;  /* 0x00000029ff047299 */ /* 0x000fe40008011604 */
[----:B------:R-:W-:Y:S02]  /*6050*/  UIMAD.WIDE.U32 UR8, UR5, UR40, URZ ;  /* 0x00000028050872a5 */ /* 0x000fe4000f8e00ff */
[----:B------:R-:W-:Y:S02]  /*6060*/  USEL UR11, UR6, UR4, !UP2 ;  /* 0x00000004060b7287 */ /* 0x000fe4000d000000 */
[----:B------:R-:W-:Y:S02]  /*6070*/  UIADD3 UR8, UPT, UPT, -UR5, URZ, URZ ;  /* 0x000000ff05087290 */ /* 0x000fe4000fffe1ff */
[----:B------:R-:W-:Y:S01]  /*6080*/  UIADD3 UR10, UPT, UPT, -UR11, URZ, URZ ;  /* 0x000000ff0b0a7290 */ /* 0x000fe2000fffe1ff */
[----:B------:R-:W-:Y:S01]  /*6090*/  @!UP0 UMOV UR4, UR9 ;  /* 0x0000000900048c82 */ /* 0x000fe20008000000 */
[----:B------:R-:W-:Y:S02]  /*60a0*/  UIADD3 UR9, UPT, UPT, -UR6, URZ, URZ ;  /* 0x000000ff06097290 */ /* 0x000fe4000fffe1ff */
[----:B------:R-:W-:Y:S02]  /*60b0*/  @!UP0 USHF.R.U32.HI UR4, URZ, UR41, UR4 ;  /* 0x00000029ff048299 */ /* 0x000fe40008011604 */
[----:B------:R-:W-:Y:S02]  /*60c0*/  UIMAD UR10, UR42, UR10, UR6 ;  /* 0x0000000a2a0a72a4 */ /* 0x000fe4000f8e0206 */
[----:B------:R-:W-:Y:S04]  /*60d0*/  @!UP0 USEL UR4, UR5, UR4, !UP2 ;  /* 0x0000000405048287 */ /* 0x000fe8000d000000 */
[----:B------:R-:W-:Y:S02]  /*60e0*/  @!UP0 UIMAD UR10, UR7, UR10, UR4 ;  /* 0x0000000a070a82a4 */ /* 0x000fe4000f8e0204 */
[----:B------:R-:W-:Y:S02]  /*60f0*/  @!UP0 UIADD3 UR11, UPT, UPT, UR11, -UR4, URZ ;  /* 0x800000040b0b8290 */ /* 0x000fe4000fffe0ff */
[----:B------:R-:W-:Y:S02]  /*6100*/  UIMAD UR7, UR43, UR8, UR38 ;  /* 0x000000082b0772a4 */ /* 0x000fe4000f8e0226 */
[----:B------:R-:W-:Y:S02]  /*6110*/  @!UP0 UIMAD UR6, UR11, UR42, UR5 ;  /* 0x0000002a0b0682a4 */ /* 0x000fe4000f8e0205 */
[----:B------:R-:W-:Y:S01]  /*6120*/  UIMAD UR4, UR54, UR9, UR37 ;  /* 0x00000009360472a4 */ /* 0x000fe2000f8e0225 */
[----:B------:R-:W-:Y:S02]  /*6130*/  @!UP0 UMOV UR5, UR10 ;  /* 0x0000000a00058c82 */ /* 0x000fe40008000000 */
[----:B------:R-:W-:Y:S02]  /*6140*/  UIMAD UR38, UR5, UR43, UR7 ;  /* 0x0000002b052672a4 */ /* 0x000fe4000f8e0207 */
[----:B------:R-:W-:Y:S11]  /*6150*/  UIMAD UR37, UR6, UR54, UR4 ;  /* 0x00000036062572a4 */ /* 0x000ff6000f8e0204 */
[----:B------:R-:W-:Y:S01]  /*6160*/  @!UPT UIADD3 URZ, UPT, UPT, URZ, URZ, URZ ;  /* 0x000000fffffff290 */ /* 0x000fe2000fffe0ff */
.L_x_106:
[----:B------:R-:W-:Y:S01]  /*6170*/  UISETP.NE.AND UP0, UPT, UR39, 0x1, UPT ;  /* 0x000000012700788c */ /* 0x000fe2000bf05270 */
[----:B------:R-:W-:Y:S01]  /*6180*/  LOP3.LUT P0, RZ, R85, 0x1b0, RZ, 0xc0, !PT ;  /* 0x000001b055ff7812 */ /* 0x000fe2000780c0ff */
[----:B------:R-:W-:Y:S01]  /*6190*/  USHF.L.U32 UR50, UR35, 0x7, URZ ;  /* 0x0000000723327899 */ /* 0x000fe200080006ff */
[----:B------:R-:W-:Y:S01]  /*61a0*/  BSSY.RECONVERGENT B6, `(.L_x_107) ;  /* 0x0000034000067945 */ /* 0x000fe20003800200 */
[----:B------:R-:W-:Y:S01]  /*61b0*/  USHF.L.U32 UR49, UR34, 0x7, URZ ;  /* 0x0000000722317899 */ /* 0x000fe200080006ff */
[----:B------:R-:W-:Y:S06]  /*61c0*/  IADD3 R87, PT, PT, R87, 0x1, RZ ;  /* 0x0000000157577810 */ /* 0x000fec0007ffe0ff */
[----:B------:R-:W2:Y:S01]  /*61d0*/  @!UP0 LDCU.128 UR12, c[0x0][0xb10] ;  /* 0x00016200ff0c87ac */ /* 0x000ea20008000c00 */
[----:B------:R-:W3:Y:S01]  /*61e0*/  @!UP0 LDCU UR5, c[0x0][0xb0c] ;  /* 0x00016180ff0587ac */ /* 0x000ee20008000800 */
[----:B------:R-:W4:Y:S01]  /*61f0*/  @!UP0 LDCU UR10, c[0x0][0xb20] ;  /* 0x00016400ff0a87ac */ /* 0x000f220008000800 */
[----:B--2---:R-:W-:Y:S02]  /*6200*/  UIMAD.WIDE.U32 UR8, UR38, UR12, URZ ;  /* 0x0000000c260872a5 */ /* 0x004fe4000f8e00ff */
[----:B------:R-:W-:Y:S02]  /*6210*/  UIMAD.WIDE.U32 UR6, UR37, UR15, URZ ;  /* 0x0000000f250672a5 */ /* 0x000fe4000f8e00ff */
[----:B------:R-:W-:Y:S03]  /*6220*/  @!UP0 UISETP.NE.AND UP1, UPT, UR14, 0x1, UPT ;  /* 0x000000010e00888c */ /* 0x000fe6000bf25270 */
[----:B------:R-:W-:Y:S01]  /*6230*/  @!UP0 UMOV UR4, UR9 ;  /* 0x0000000900048c82 */ /* 0x000fe20008000000 */
[----:B---3--:R-:W-:Y:S02]  /*6240*/  @!UP0 UISETP.NE.AND UP2, UPT, UR5, 0x1, UPT ;  /* 0x000000010500888c */ /* 0x008fe4000bf45270 */
[----:B------:R-:W-:Y:S01]  /*6250*/  @!UP0 USHF.R.U32.HI UR4, URZ, UR13, UR4 ;  /* 0x0000000dff048299 */ /* 0x000fe20008011604 */
[----:B------:R-:W-:Y:S02]  /*6260*/  @!UP0 UMOV UR6, UR7 ;  /* 0x0000000700068c82 */ /* 0x000fe40008000000 */
[----:B----4-:R-:W-:Y:S02]  /*6270*/  @!UP0 USHF.R.U32.HI UR6, URZ, UR10, UR6 ;  /* 0x0000000aff068299 */ /* 0x010fe40008011606 */
[----:B------:R-:W-:Y:S02]  /*6280*/  @!UP0 USEL UR7, UR38, UR4, !UP2 ;  /* 0x0000000426078287 */ /* 0x000fe4000d000000 */
[----:B------:R-:W-:Y:S04]  /*6290*/  @!UP0 USEL UR6, UR37, UR6, !UP1 ;  /* 0x0000000625068287 */ /* 0x000fe8000c800000 */
[----:B------:R-:W-:Y:S02]  /*62a0*/  @!UP0 UIADD3 UR4, UPT, UPT, -UR7, UR6, URZ ;  /* 0x0000000607048290 */ /* 0x000fe4000fffe1ff */
[----:B------:R-:W-:Y:S02]  /*62b0*/  @!UP0 UIADD3 UR6, UPT, UPT, UR7, -UR6, URZ ;  /* 0x8000000607068290 */ /* 0x000fe4000fffe0ff */
[----:B------:R-:W-:Y:S02]  /*62c0*/  @!UP0 UIMAD UR38, UR4, UR5, UR38 ;  /* 0x00000005042682a4 */ /* 0x000fe4000f8e0226 */
[----:B------:R-:W-:Y:S01]  /*62d0*/  @!UP0 UIMAD UR37, UR6, UR14, UR37 ;  /* 0x0000000e062582a4 */ /* 0x000fe2000f8e0225 */
[----:B------:R-:W-:Y:S11]  /*62e0*/  @!P0 BRA `(.L_x_108) ;  /* 0x00000000007c8947 */ /* 0x000ff60003800000 */
[----:B------:R-:W2:Y:S01]  /*62f0*/  LDCU.64 UR8, c[0x4][0x80] ;  /* 0x01001000ff0877ac */ /* 0x000ea20008000a00 */
[----:B------:R-:W-:Y:S01]  /*6300*/  MOV R2, 0x0 ;  /* 0x0000000000027802 */ /* 0x000fe20000000f00 */
[----:B------:R-:W-:Y:S02]  /*6310*/  HFMA2 R12, -RZ, RZ, 0, 5.9604644775390625e-08 ;  /* 0x00000001ff0c7431 */ /* 0x000fe400000001ff */
[----:B------:R-:W-:Y:S01]  /*6320*/  IMAD.MOV.U32 R8, RZ, RZ, 0x70 ;  /* 0x00000070ff087424 */ /* 0x000fe200078e00ff */
[----:B------:R3:W4:Y:S01]  /*6330*/  LDC.64 R14, c[0x4][R2] ;  /* 0x01000000020e7b82 */ /* 0x0007220000000a00 */
[----:B------:R-:W1:Y:S01]  /*6340*/  LDCU.64 UR6, c[0x4][0x88] ;  /* 0x01001100ff0677ac */ /* 0x000e620008000a00 */
[----:B------:R-:W-:Y:S01]  /*6350*/  IMAD.MOV.U32 R13, RZ, RZ, RZ ;  /* 0x000000ffff0d7224 */ /* 0x000fe200078e00ff */
[----:B------:R-:W1:Y:S01]  /*6360*/  LDCU.64 UR4, c[0x4][0x8] ;  /* 0x01000100ff0477ac */ /* 0x000e620008000a00 */
[----:B--2---:R-:W-:Y:S01]  /*6370*/  MOV R5, UR9 ;  /* 0x0000000900057c02 */ /* 0x004fe20008000f00 */
[----:B------:R-:W-:Y:S01]  /*6380*/  IMAD.U32 R4, RZ, RZ, UR8 ;  /* 0x00000008ff047e24 */ /* 0x000fe2000f8e00ff */
[----:B-1----:R-:W-:Y:S01]  /*6390*/  MOV R7, UR7 ;  /* 0x0000000700077c02 */ /* 0x002fe20008000f00 */
[----:B------:R-:W-:Y:S01]  /*63a0*/  IMAD.U32 R6, RZ, RZ, UR6 ;  /* 0x00000006ff067e24 */ /* 0x000fe2000f8e00ff */
[----:B------:R-:W-:Y:S01]  /*63b0*/  MOV R11, UR5 ;  /* 0x00000005000b7c02 */ /* 0x000fe20008000f00 */
[----:B------:R-:W-:Y:S02]  /*63c0*/  IMAD.U32 R10, RZ, RZ, UR4 ;  /* 0x00000004ff0a7e24 */ /* 0x000fe4000f8e00ff */
[----:B------:R-:W-:Y:S07]  /*63d0*/  LEPC R20, `(.L_x_109) ;  /* 0x000000001014794e */ /* 0x000fee0000000000 */
[----:B---345:R-:W-:Y:S05]  /*63e0*/  CALL.ABS.NOINC R14 ;  /* 0x000000000e007343 */ /* 0x038fea0003c00000 */
.L_x_109:
[----:B------:R-:W1:Y:S01]  /*63f0*/  LDCU.64 UR8, c[0x4][0x80] ;  /* 0x01001000ff0877ac */ /* 0x000e620008000a00 */
[----:B------:R-:W2:Y:S01]  /*6400*/  LDC.64 R2, c[0x4][R2] ;  /* 0x0100000002027b82 */ /* 0x000ea20000000a00 */
[----:B------:R-:W-:Y:S02]  /*6410*/  HFMA2 R12, -RZ, RZ, 0, 5.9604644775390625e-08 ;  /* 0x00000001ff0c7431 */ /* 0x000fe400000001ff */
[----:B------:R-:W-:Y:S02]  /*6420*/  IMAD.MOV.U32 R8, RZ, RZ, 0x70 ;  /* 0x00000070ff087424 */ /* 0x000fe400078e00ff */
[----:B------:R-:W-:Y:S01]  /*6430*/  IMAD.MOV.U32 R13, RZ, RZ, RZ ;  /* 0x000000ffff0d7224 */ /* 0x000fe200078e00ff */
[----:B------:R-:W3:Y:S01]  /*6440*/  LDCU.64 UR6, c[0x4][0x88] ;  /* 0x01001100ff0677ac */ /* 0x000ee20008000a00 */
[----:B------:R-:W4:Y:S01]  /*6450*/  LDCU.64 UR4, c[0x4][0x8] ;  /* 0x01000100ff0477ac */ /* 0x000f220008000a00 */
[----:B-1----:R-:W-:Y:S02]  /*6460*/  MOV R4, UR8 ;  /* 0x0000000800047c02 */ /* 0x002fe40008000f00 */
[----:B------:R-:W-:Y:S02]  /*6470*/  MOV R5, UR9 ;  /* 0x0000000900057c02 */ /* 0x000fe40008000f00 */
[----:B---3--:R-:W-:Y:S01]  /*6480*/  MOV R7, UR7 ;  /* 0x0000000700077c02 */ /* 0x008fe20008000f00 */
[----:B------:R-:W-:Y:S01]  /*6490*/  IMAD.U32 R6, RZ, RZ, UR6 ;  /* 0x00000006ff067e24 */ /* 0x000fe2000f8e00ff */
[----:B----4-:R-:W-:Y:S01]  /*64a0*/  MOV R11, UR5 ;  /* 0x00000005000b7c02 */ /* 0x010fe20008000f00 */
[----:B------:R-:W-:Y:S02]  /*64b0*/  IMAD.U32 R10, RZ, RZ, UR4 ;  /* 0x00000004ff0a7e24 */ /* 0x000fe4000f8e00ff */
[----:B------:R-:W-:Y:S07]  /*64c0*/  LEPC R20, `(.L_x_108) ;  /* 0x000000001014794e */ /* 0x000fee0000000000 */
[----:B--2---:R-:W-:Y:S05]  /*64d0*/  CALL.ABS.NOINC R2 ;  /* 0x0000000002007343 */ /* 0x004fea0003c00000 */
.L_x_108:
[----:B------:R-:W-:Y:S05]  /*64e0*/  BSYNC.RECONVERGENT B6 ;  /* 0x0000000000067941 */ /* 0x000fea0003800200 */
.L_x_107:
[----:B------:R-:W-:Y:S01]  /*64f0*/  R2UR UR4, R84 ;  /* 0x00000000540472ca */ /* 0x000fe200000e0000 */
[----:B------:R-:W-:Y:S01]  /*6500*/  UISETP.NE.U32.AND UP0, UPT, UR62, URZ, UPT ;  /* 0x000000ff3e00728c */ /* 0x000fe2000bf05070 */
[----:B------:R-:W-:Y:S02]  /*6510*/  ISETP.NE.U32.AND P4, PT, R78, RZ, PT ;  /* 0x000000ff4e00720c */ /* 0x000fe40003f85070 */
[----:B------:R-:W-:Y:S01]  /*6520*/  ISETP.NE.U32.AND P2, PT, RZ, UR56, PT ;  /* 0x00000038ff007c0c */ /* 0x000fe2000bf45070 */
[----:B------:R-:W-:Y:S01]  /*6530*/  UISETP.NE.AND.EX UP1, UPT, UR63, URZ, UPT, UP0 ;  /* 0x000000ff3f00728c */ /* 0x000fe2000bf25300 */
[----:B------:R-:W-:Y:S01]  /*6540*/  ISETP.NE.AND.EX P4, PT, R79, RZ, PT, P4 ;  /* 0x000000ff4f00720c */ /* 0x000fe20003f85340 */
[----:B------:R-:W-:Y:S01]  /*6550*/  UPLOP3.LUT UP0, UPT, UPT, UPT, UPT, 0x40, 0x4 ;  /* 0x000000000004789c */ /* 0x000fe20003f0e870 */
[----:B------:R-:W-:Y:S05]  /*6560*/  ISETP.NE.AND.EX P2, PT, RZ, UR57, PT, P2 ;  /* 0x00000039ff007c0c */ /* 0x000fea000bf45320 */
[----:B------:R-:W-:Y:S06]  /*6570*/  UISETP.NE.AND UP2, UPT, UR4, URZ, UPT ;  /* 0x000000ff0400728c */ /* 0x000fec000bf45270 */
[----:B------:R-:W-:Y:S05]  /*6580*/  PLOP3.LUT P1, PT, PT, PT, UP2, 0x80, 0x8 ;  /* 0x000000000008781c */ /* 0x000fea0003f2f028 */
[----:B------:R-:W-:Y:S06]  /*6590*/  @UP2 UPLOP3.LUT UP0, UPT, UPT, UPT, UP1, 0x80, 0x8 ;  /* 0x000000000008289c */ /* 0x000fec0003f0f010 */
[----:B------:R-:W-:Y:S01]  /*65a0*/  PLOP3.LUT P0, PT, PT, PT, UP0, 0x80, 0x8 ;  /* 0x000000000008781c */ /* 0x000fe20003f0f008 */
[----:B------:R-:W-:Y:S01]  /*65b0*/  @!UPT UIADD3 URZ, UPT, UPT, URZ, URZ, URZ ;  /* 0x000000fffffff290 */ /* 0x000fe2000fffe0ff */
[----:B------:R-:W-:Y:S11]  /*65c0*/  BRA.U !UP1, `(.L_x_110) ;  /* 0x00000001093c7547 */ /* 0x000ff6000b800000 */
[----:B------:R-:W-:Y:S01]  /*65d0*/  UISETP.NE.U32.AND UP0, UPT, UR56, URZ, UPT ;  /* 0x000000ff3800728c */ /* 0x000fe2000bf05070 */
[----:B-1----:R-:W-:Y:S01]  /*65e0*/  HFMA2 R0, -RZ, RZ, 0, 5.9604644775390625e-08 ;  /* 0x00000001ff007431 */ /* 0x002fe200000001ff */
[----:B------:R-:W1:Y:S01]  /*65f0*/  LDCU.64 UR8, c[0x0][0x358] ;  /* 0x00006b00ff0877ac */ /* 0x000e620008000a00 */
[----:B------:R-:W-:Y:S01]  /*6600*/  IMAD.MOV.U32 R80, RZ, RZ, 0x1 ;  /* 0x00000001ff507424 */ /* 0x000fe200078e00ff */
[----:B------:R-:W-:Y:S06]  /*6610*/  UISETP.NE.AND.EX UP0, UPT, UR57, URZ, UPT, UP0 ;  /* 0x000000ff3900728c */ /* 0x000fec000bf05300 */
        /* <DEDUP_REMOVED lines=9> */
[----:B--23--:R-:W-:Y:S02]  /*66b0*/  @!P3 IMAD.U32 R41, RZ, RZ, UR4 ;  /* 0x00000004ff29be24 */ /* 0x00cfe4000f8e00ff */
.L_x_110:
[----:B------:R-:W-:Y:S05]  /*66c0*/  @!P4 BRA `(.L_x_111) ;  /* 0x000000000024c947 */ /* 0x000fea0003800000 */
[----:B------:R-:W-:Y:S01]  /*66d0*/  ISETP.NE.U32.AND P3, PT, R76, RZ, PT ;  /* 0x000000ff4c00720c */ /* 0x000fe20003f65070 */
[----:B------:R-:W2:Y:S03]  /*66e0*/  LDCU.64 UR4, c[0x0][0x358] ;  /* 0x00006b00ff0477ac */ /* 0x000ea60008000a00 */
[----:B------:R-:W-:Y:S11]  /*66f0*/  ISETP.NE.AND.EX P3, PT, R77, RZ, PT, P3 ;  /* 0x000000ff4d00720c */ /* 0x000ff60003f65330 */
[----:B------:R-:W-:Y:S02]  /*6700*/  @!UPT UIADD3 URZ, UPT, UPT, URZ, URZ, URZ ;  /* 0x000000fffffff290 */ /* 0x000fe4000fffe0ff */
[----:B------:R-:W3:Y:S01]  /*6710*/  @P3 LDC.64 R2, c[0x0][0x8a8] ;  /* 0x00022a00ff023b82 */ /* 0x000ee20000000a00 */
[----:B-1----:R-:W-:Y:S04]  /*6720*/  @P3 IMAD R0, R78, UR36, RZ ;  /* 0x000000244e003c24 */ /* 0x002fe8000f8e02ff */
[----:B---3--:R-:W-:Y:S05]  /*6730*/  @P3 IMAD.WIDE R2, R0, 0x4, R2 ;  /* 0x0000000400023825 */ /* 0x008fea00078e0202 */
[----:B--2--5:R2:W5:Y:S02]  /*6740*/  @P3 LDG.E R38, desc[UR4][R2.64] ;  /* 0x0000000402263981 */ /* 0x024564000c1e1900 */
[----:B--2---:R-:W3:Y:S02]  /*6750*/  @!P3 LDC R38, c[0x0][0x8a0] ;  /* 0x00022800ff26bb82 */ /* 0x004ee40000000800 */
.L_x_111:
[----:B-----5:R-:W-:Y:S01]  /*6760*/  FSETP.NEU.AND P3, PT, R41, RZ, PT ;  /* 0x000000ff2900720b */ /* 0x020fe20003f6d000 */
[----:B------:R-:W-:Y:S01]  /*6770*/  BSSY B1, `(.L_x_112) ;  /* 0x0000039000017945 */ /* 0x000fe20003800000 */
[----:B------:R-:W-:Y:S01]  /*6780*/  SEL R5, RZ, 0xffffffff, P2 ;  /* 0xffffffffff057807 */ /* 0x000fe20001000000 */
[----:B------:R-:W-:Y:S01]  /*6790*/  IMAD.MOV.U32 R46, RZ, RZ, 0x1 ;  /* 0x00000001ff2e7424 */ /* 0x000fe200078e00ff */
[----:B------:R-:W-:Y:S01]  /*67a0*/  @P1 LOP3.LUT P2, RZ, R80, 0xff, RZ, 0xc0, !PT ;  /* 0x000000ff50ff1812 */ /* 0x000fe2000784c0ff */
[C---:B------:R-:W-:Y:S01]  /*67b0*/  IMAD R39, R36.reuse, 0x80, R37 ;  /* 0x0000008024277824 */ /* 0x040fe200078e0225 */
[----:B-1----:R-:W-:Y:S01]  /*67c0*/  @P1 SEL R0, RZ, 0xffffffff, P3 ;  /* 0xffffffffff001807 */ /* 0x002fe20001800000 */
[----:B------:R-:W-:Y:S01]  /*67d0*/  IMAD R88, R95, -0x10, R93 ;  /* 0xfffffff05f587824 */ /* 0x000fe200078e025d */
[----:B------:R-:W-:Y:S01]  /*67e0*/  LOP3.LUT R91, R91, 0x1, RZ, 0x3c, !PT ;  /* 0x000000015b5b7812 */ /* 0x000fe200078e3cff */
[----:B------:R-:W-:Y:S01]  /*67f0*/  IMAD.MOV.U32 R47, RZ, RZ, RZ ;  /* 0x000000ffff2f7224 */ /* 0x000fe200078e00ff */
[----:B------:R-:W-:Y:S02]  /*6800*/  @P0 SEL R0, R5, R0, !P2 ;  /* 0x0000000005000207 */ /* 0x000fe40005000000 */
[----:B------:R-:W-:Y:S02]  /*6810*/  CS2R R74, SRZ ;  /* 0x00000000004a7805 */ /* 0x000fe4000001ff00 */
[----:B------:R-:W-:Y:S02]  /*6820*/  LEA R98, R36, UR44, 0x3 ;  /* 0x0000002c24627c11 */ /* 0x000fe4000f8e18ff */
[----:B------:R-:W-:Y:S02]  /*6830*/  CS2R R72, SRZ ;  /* 0x0000000000487805 */ /* 0x000fe4000001ff00 */
[----:B------:R-:W-:Y:S02]  /*6840*/  @P1 LOP3.LUT R0, R0, 0x1, RZ, 0xc0, !PT ;  /* 0x0000000100001812 */ /* 0x000fe400078ec0ff */
[----:B------:R-:W-:Y:S02]  /*6850*/  CS2R R66, SRZ ;  /* 0x0000000000427805 */ /* 0x000fe4000001ff00 */
[----:B------:R-:W-:Y:S02]  /*6860*/  SHF.L.U32 R3, R90, 0x1f, RZ ;  /* 0x0000001f5a037819 */ /* 0x000fe400000006ff */
[----:B------:R-:W-:Y:S02]  /*6870*/  CS2R R64, SRZ ;  /* 0x0000000000407805 */ /* 0x000fe4000001ff00 */
[----:B------:R-:W-:Y:S02]  /*6880*/  ISETP.NE.U32.OR P5, PT, R0, 0x1, !P1 ;  /* 0x000000010000780c */ /* 0x000fe40004fa5470 */
[----:B------:R-:W-:Y:S02]  /*6890*/  CS2R R58, SRZ ;  /* 0x00000000003a7805 */ /* 0x000fe4000001ff00 */
[----:B------:R-:W-:Y:S02]  /*68a0*/  PLOP3.LUT P2, PT, PT, PT, UP1, 0x80, 0x8 ;  /* 0x000000000008781c */ /* 0x000fe40003f4f018 */
[----:B------:R-:W-:Y:S02]  /*68b0*/  CS2R R56, SRZ ;  /* 0x0000000000387805 */ /* 0x000fe4000001ff00 */
[----:B------:R-:W-:Y:S02]  /*68c0*/  LOP3.LUT P4, R86, R80, 0xff, RZ, 0xc0, !PT ;  /* 0x000000ff50567812 */ /* 0x000fe4000788c0ff */
[----:B------:R-:W-:Y:S02]  /*68d0*/  CS2R R50, SRZ ;  /* 0x0000000000327805 */ /* 0x000fe4000001ff00 */
[----:B------:R-:W-:Y:S02]  /*68e0*/  SEL R0, RZ, 0xffffffff, P3 ;  /* 0xffffffffff007807 */ /* 0x000fe40001800000 */
[----:B------:R-:W-:Y:S02]  /*68f0*/  CS2R R48, SRZ ;  /* 0x0000000000307805 */ /* 0x000fe4000001ff00 */
[----:B------:R-:W-:Y:S02]  /*6900*/  P2R R97, PR, RZ, 0x20 ;  /* 0x00000020ff617803 */ /* 0x000fe40000000000 */
[----:B------:R-:W-:Y:S02]  /*6910*/  @P5 SHF.L.U32 R2, R91, 0x1f, RZ ;  /* 0x0000001f5b025819 */ /* 0x000fe400000006ff */
[----:B------:R-:W-:Y:S02]  /*6920*/  @P2 SEL R0, R5, R0, !P4 ;  /* 0x0000000005002207 */ /* 0x000fe40006000000 */
[----:B------:R-:W1:Y:S02]  /*6930*/  @P5 SYNCS.PHASECHK.TRANS64.TRYWAIT P1, [UR44+0x80], R2 ;  /* 0x00008002ff0055a7 */ /* 0x000e64000802112c */
[----:B------:R-:W-:Y:S04]  /*6940*/  LOP3.LUT R0, R0, 0x1, RZ, 0xc0, !PT ;  /* 0x0000000100007812 */ /* 0x000fe800078ec0ff */
[----:B------:R-:W-:Y:S04]  /*6950*/  ISETP.NE.U32.AND P2, PT, R0, 0x1, PT ;  /* 0x000000010000780c */ /* 0x000fe80003f45070 */
[----:B------:R-:W-:Y:S01]  /*6960*/  P2R R60, PR, RZ, 0x4 ;  /* 0x00000004ff3c7803 */ /* 0x000fe20000000000 */
[----:B------:R2:W4:Y:S01]  /*6970*/  SYNCS.PHASECHK.TRANS64.TRYWAIT P0, [R98+URZ+0xf0], R3 ;  /* 0x0000f003620075a7 */ /* 0x00052200080011ff */
[----:B-1----:R-:W-:Y:S01]  /*6980*/  @P5 SEL R46, RZ, 0x1, !P1 ;  /* 0x00000001ff2e5807 */ /* 0x002fe20004800000 */
[----:B--2---:R-:W-:Y:S06]  /*6990*/  @!P5 BRA `(.L_x_113) ;  /* 0x000000000058d947 */ /* 0x004fec0003800000 */
[----:B------:R-:W-:Y:S01]  /*69a0*/  IMAD.MOV.U32 R75, RZ, RZ, RZ ;  /* 0x000000ffff4b7224 */ /* 0x000fe200078e00ff */
[----:B------:R-:W-:Y:S01]  /*69b0*/  ISETP.NE.AND P1, PT, R46, RZ, PT ;  /* 0x000000ff2e00720c */ /* 0x000fe20003f25270 */
[----:B------:R-:W-:Y:S01]  /*69c0*/  BSSY B0, `(.L_x_114) ;  /* 0x000000c000007945 */ /* 0x000fe20003800000 */
[----:B------:R-:W-:Y:S02]  /*69d0*/  CS2R R50, SRZ ;  /* 0x0000000000327805 */ /* 0x000fe4000001ff00 */
[----:B------:R-:W-:Y:S02]  /*69e0*/  CS2R R48, SRZ ;  /* 0x0000000000307805 */ /* 0x000fe4000001ff00 */
[----:B------:R-:W-:Y:S02]  /*69f0*/  CS2R R58, SRZ ;  /* 0x00000000003a7805 */ /* 0x000fe4000001ff00 */
[----:B------:R-:W-:Y:S02]  /*6a00*/  CS2R R56, SRZ ;  /* 0x0000000000387805 */ /* 0x000fe4000001ff00 */
[----:B------:R-:W-:Y:S02]  /*6a10*/  CS2R R66, SRZ ;  /* 0x0000000000427805 */ /* 0x000fe4000001ff00 */
[----:B------:R-:W-:Y:S02]  /*6a20*/  CS2R R64, SRZ ;  /* 0x0000000000407805 */ /* 0x000fe4000001ff00 */
[----:B------:R-:W-:Y:S01]  /*6a30*/  CS2R R72, SRZ ;  /* 0x0000000000487805 */ /* 0x000fe2000001ff00 */
[----:B------:R-:W-:Y:S06]  /*6a40*/  @P1 BRA `(.L_x_115) ;  /* 0x00000000000c1947 */ /* 0x000fec0003800000 */
[----:B------:R-:W-:Y:S04]  /*6a50*/  SHF.L.U32 R5, R91, 0x1f, RZ ;  /* 0x0000001f5b057819 */ /* 0x000fe800000006ff */
[----:B------:R-:W1:Y:S02]  /*6a60*/  SYNCS.PHASECHK.TRANS64.TRYWAIT P1, [UR44+0x80], R5 ;  /* 0x00008005ff0075a7 */ /* 0x000e64000802112c */
[----:B-1----:R-:W-:Y:S05]  /*6a70*/  @!P1 BRA `(.L_x_116) ;  /* 0x0000004000289947 */ /* 0x002fea0003800000 */
.L_x_115:
[----:B------:R-:W-:Y:S05]  /*6a80*/  BSYNC B0 ;  /* 0x0000000000007941 */ /* 0x000fea0003800000 */
.L_x_114:
[----:B------:R-:W-:Y:S01]  /*6a90*/  ISETP.NE.AND P1, PT, R60, RZ, PT ;  /* 0x000000ff3c00720c */ /* 0x000fe20003f25270 */
[----:B------:R-:W-:Y:S11]  /*6aa0*/  HFMA2 R47, -RZ, RZ, 0, 5.9604644775390625e-08 ;  /* 0x00000001ff2f7431 */ /* 0x000ff600000001ff */
[----:B------:R-:W-:Y:S01]  /*6ab0*/  @!UPT UIADD3 URZ, UPT, UPT, URZ, URZ, URZ ;  /* 0x000000fffffff290 */ /* 0x000fe2000fffe0ff */
[----:B------:R2:W1:Y:S04]  /*6ac0*/  @P1 LDS.128 R48, [R94] ;  /* 0x000000005e301984 */ /* 0x0004680000000c00 */
[----:B------:R2:W1:Y:S04]  /*6ad0*/  @P1 LDS.128 R56, [R93+0x10] ;  /* 0x000010005d381984 */ /* 0x0004680000000c00 */
[----:B------:R2:W1:Y:S04]  /*6ae0*/  @P1 LDS.128 R64, [R92+0x20] ;  /* 0x000020005c401984 */ /* 0x0004680000000c00 */
[----:B------:R2:W1:Y:S02]  /*6af0*/  @P1 LDS.128 R72, [R88+0x30] ;  /* 0x0000300058481984 */ /* 0x0004640000000c00 */
.L_x_113:
[----:B------:R-:W-:Y:S05]  /*6b00*/  BSYNC B1 ;  /* 0x0000000000017941 */ /* 0x000fea0003800000 */
.L_x_112:
[----:B-1----:R-:W-:Y:S04]  /*6b10*/  SHF.R.U32.HI R0, RZ, 0x15, R39 ;  /* 0x00000015ff007819 */ /* 0x002fe80000011627 */
[----:B------:R-:W-:Y:S01]  /*6b20*/  LOP3.LUT P1, RZ, R0, 0x3, R81, 0x48, !PT ;  /* 0x0000000300ff7812 */ /* 0x000fe20007824851 */
[----:B------:R-:W-:Y:S01]  /*6b30*/  @!UPT UIADD3 URZ, UPT, UPT, URZ, URZ, URZ ;  /* 0x000000fffffff290 */ /* 0x000fe2000fffe0ff */
[----:B----4-:R-:W-:Y:S11]  /*6b40*/  @P0 BRA `(.L_x_117) ;  /* 0x0000000000080947 */ /* 0x010ff60003800000 */
[----:B------:R-:W1:Y:S02]  /*6b50*/  SYNCS.PHASECHK.TRANS64.TRYWAIT P0, [R98+URZ+0xf0], R3 ;  /* 0x0000f003620075a7 */ /* 0x000e6400080011ff */
[----:B-1----:R-:W-:Y:S05]  /*6b60*/  @!P0 BRA `(.L_x_118) ;  /* 0x0000004000048947 */ /* 0x002fea0003800000 */
.L_x_117:
[----:B------:R-:W-:Y:S05]  /*6b70*/  @!P1 BRA `(.L_x_119) ;  /* 0x0000000000409947 */ /* 0x000fea0003800000 */
[----:B------:R-:W4:Y:S01]  /*6b80*/  LDCU.64 UR8, c[0x4][0x70] ;  /* 0x01000e00ff0877ac */ /* 0x000f220008000a00 */
[----:B-1----:R-:W-:Y:S01]  /*6b90*/  MOV R3, 0x0 ;  /* 0x0000000000037802 */ /* 0x002fe20000000f00 */
[----:B------:R-:W-:Y:S02]  /*6ba0*/  HFMA2 R12, -RZ, RZ, 0, 5.9604644775390625e-08 ;  /* 0x00000001ff0c7431 */ /* 0x000fe400000001ff */
[----:B------:R-:W-:Y:S02]  /*6bb0*/  IMAD.MOV.U32 R8, RZ, RZ, 0x192 ;  /* 0x00000192ff087424 */ /* 0x000fe400078e00ff */
[----:B------:R-:W-:Y:S01]  /*6bc0*/  IMAD.MOV.U32 R13, RZ, RZ, RZ ;  /* 0x000000ffff0d7224 */ /* 0x000fe200078e00ff */
[----:B------:R-:W1:Y:S01]  /*6bd0*/  LDCU.64 UR6, c[0x4][0x78] ;  /* 0x01000f00ff0677ac */ /* 0x000e620008000a00 */
[----:B------:R-:W2:Y:S01]  /*6be0*/  LDC.64 R2, c[0x4][R3] ;  /* 0x0100000003027b82 */ /* 0x000ea20000000a00 */
[----:B------:R-:W5:Y:S01]  /*6bf0*/  LDCU.64 UR4, c[0x4][0x10] ;  /* 0x01000200ff0477ac */ /* 0x000f620008000a00 */
[----:B----4-:R-:W-:Y:S01]  /*6c00*/  MOV R5, UR9 ;  /* 0x0000000900057c02 */ /* 0x010fe20008000f00 */
[----:B------:R-:W-:Y:S01]  /*6c10*/  IMAD.U32 R4, RZ, RZ, UR8 ;  /* 0x00000008ff047e24 */ /* 0x000fe2000f8e00ff */
[----:B-1----:R-:W-:Y:S01]  /*6c20*/  MOV R7, UR7 ;  /* 0x0000000700077c02 */ /* 0x002fe20008000f00 */
[----:B------:R-:W-:Y:S01]  /*6c30*/  IMAD.U32 R6, RZ, RZ, UR6 ;  /* 0x00000006ff067e24 */ /* 0x000fe2000f8e00ff */
[----:B-----5:R-:W-:Y:S01]  /*6c40*/  MOV R11, UR5 ;  /* 0x00000005000b7c02 */ /* 0x020fe20008000f00 */
[----:B------:R-:W-:Y:S02]  /*6c50*/  IMAD.U32 R10, RZ, RZ, UR4 ;  /* 0x00000004ff0a7e24 */ /* 0x000fe4000f8e00ff */
[----:B------:R-:W-:Y:S07]  /*6c60*/  LEPC R20, `(.L_x_119) ;  /* 0x000000001014794e */ /* 0x000fee0000000000 */
[----:B--23--:R-:W-:Y:S05]  /*6c70*/  CALL.ABS.NOINC R2 ;  /* 0x0000000002007343 */ /* 0x00cfea0003c00000 */
.L_x_119:
[----:B------:R-:W-:Y:S05]  /*6c80*/  WARPSYNC.ALL ;  /* 0x0000000000007948 */ /* 0x000fea0003800000 */
[----:B------:R-:W-:Y:S01]  /*6c90*/  R2UR UR4, R39 ;  /* 0x00000000270472ca */ /* 0x000fe200000e0000 */
[--C-:B------:R-:W-:Y:S01]  /*6ca0*/  HADD2.F32 R40, -RZ, R48.reuse.H0_H0 ;  /* 0x20000030ff287230 */ /* 0x100fe20000004100 */
[----:B------:R-:W-:Y:S01]  /*6cb0*/  ISETP.NE.AND P0, PT, R96, RZ, PT ;  /* 0x000000ff6000720c */ /* 0x000fe20003f05270 */
[----:B------:R-:W-:Y:S01]  /*6cc0*/  HADD2.F32 R43, -RZ, R48.H1_H1 ;  /* 0x30000030ff2b7230 */ /* 0x000fe20000004100 */
[----:B------:R-:W-:Y:S01]  /*6cd0*/  BSSY.RECONVERGENT B0, `(.L_x_120) ;  /* 0x0000086000007945 */ /* 0x000fe20003800200 */
[----:B------:R-:W-:Y:S02]  /*6ce0*/  HADD2.F32 R42, -RZ, R49.H0_H0 ;  /* 0x20000031ff2a7230 */ /* 0x000fe40000004100 */
[----:B------:R-:W-:Y:S02]  /*6cf0*/  HADD2.F32 R45, -RZ, R51.H0_H0 ;  /* 0x20000033ff2d7230 */ /* 0x000fe40000004100 */
[----:B------:R-:W-:Y:S04]  /*6d00*/  HADD2.F32 R44, -RZ, R75.H1_H1 ;  /* 0x3000004bff2c7230 */ /* 0x000fe80000004100 */
[----:B------:R-:W3:Y:S02]  /*6d10*/  LDTM.x32 R4, tmem[UR4] ;  /* 0x00000004000479ee */ /* 0x000ee400082c0000 */
[C---:B---3--:R-:W-:Y:S01]  /*6d20*/  FMUL R0, R38.reuse, R4 ;  /* 0x0000000426007220 */ /* 0x048fe20000400000 */
[C---:B------:R-:W-:Y:S01]  /*6d30*/  FMUL R2, R38.reuse, R5 ;  /* 0x0000000526027220 */ /* 0x040fe20000400000 */
[C---:B-1----:R-:W-:Y:S01]  /*6d40*/  FMUL R3, R38.reuse, R6 ;  /* 0x0000000626037220 */ /* 0x042fe20000400000 */
[C---:B------:R-:W-:Y:S01]  /*6d50*/  FMUL R7, R38.reuse, R7 ;  /* 0x0000000726077220 */ /* 0x040fe20000400000 */
[C---:B------:R-:W-:Y:S01]  /*6d60*/  FFMA R0, R41.reuse, R40, R0 ;  /* 0x0000002829007223 */ /* 0x040fe20000000000 */
[----:B------:R-:W-:Y:S02]  /*6d70*/  HADD2.F32 R40, -RZ, R49.H1_H1 ;  /* 0x30000031ff287230 */ /* 0x000fe40000004100 */
[C---:B------:R-:W-:Y:S01]  /*6d80*/  FFMA R2, R41.reuse, R43, R2 ;  /* 0x0000002b29027223 */ /* 0x040fe20000000002 */
[C---:B------:R-:W-:Y:S01]  /*6d90*/  FFMA R3, R41.reuse, R42, R3 ;  /* 0x0000002a29037223 */ /* 0x040fe20000000003 */
[--C-:B------:R-:W-:Y:S02]  /*6da0*/  HADD2.F32 R43, -RZ, R50.reuse.H0_H0 ;  /* 0x20000032ff2b7230 */ /* 0x100fe40000004100 */
[----:B------:R-:W-:Y:S01]  /*6db0*/  FMUL R4, R38, R8 ;  /* 0x0000000826047220 */ /* 0x000fe20000400000 */
[----:B------:R-:W-:Y:S01]  /*6dc0*/  HADD2.F32 R42, -RZ, R50.H1_H1 ;  /* 0x30000032ff2a7230 */ /* 0x000fe20000004100 */
[----:B------:R-:W-:Y:S01]  /*6dd0*/  F2FP.F16.F32.PACK_AB R52, R2, R0 ;  /* 0x000000000234723e */ /* 0x000fe200000000ff */
[C---:B------:R-:W-:Y:S01]  /*6de0*/  FFMA R7, R41.reuse, R40, R7 ;  /* 0x0000002829077223 */ /* 0x040fe20000000007 */
[----:B------:R-:W-:Y:S01]  /*6df0*/  FFMA R4, R41, R43, R4 ;  /* 0x0000002b29047223 */ /* 0x000fe20000000004 */
[C---:B------:R-:W-:Y:S01]  /*6e00*/  FMUL R5, R38.reuse, R9 ;  /* 0x0000000926057220 */ /* 0x040fe20000400000 */
[C---:B------:R-:W-:Y:S01]  /*6e10*/  FMUL R6, R38.reuse, R10 ;  /* 0x0000000a26067220 */ /* 0x040fe20000400000 */
[----:B------:R-:W-:Y:S01]  /*6e20*/  HADD2.F32 R40, -RZ, R51.H1_H1 ;  /* 0x30000033ff287230 */ /* 0x000fe20000004100 */
[----:B------:R-:W-:Y:S01]  /*6e30*/  F2FP.F16.F32.PACK_AB R53, R7, R3 ;  /* 0x000000030735723e */ /* 0x000fe200000000ff */
[C---:B------:R-:W-:Y:S01]  /*6e40*/  FFMA R5, R41.reuse, R42, R5 ;  /* 0x0000002a29057223 */ /* 0x040fe20000000005 */
[----:B------:R-:W-:Y:S01]  /*6e50*/  FFMA R6, R41, R45, R6 ;  /* 0x0000002d29067223 */ /* 0x000fe20000000006 */
[C---:B------:R-:W-:Y:S01]  /*6e60*/  FMUL R11, R38.reuse, R11 ;  /* 0x0000000b260b7220 */ /* 0x040fe20000400000 */
[--C-:B------:R-:W-:Y:S02]  /*6e70*/  HADD2.F32 R43, -RZ, R56.reuse.H0_H0 ;  /* 0x20000038ff2b7230 */ /* 0x100fe40000004100 */
[C---:B------:R-:W-:Y:S01]  /*6e80*/  FMUL R8, R38.reuse, R12 ;  /* 0x0000000c26087220 */ /* 0x040fe20000400000 */
[----:B------:R-:W-:Y:S01]  /*6e90*/  F2FP.F16.F32.PACK_AB R54, R5, R4 ;  /* 0x000000040536723e */ /* 0x000fe200000000ff */
[C---:B------:R-:W-:Y:S01]  /*6ea0*/  FFMA R11, R41.reuse, R40, R11 ;  /* 0x00000028290b7223 */ /* 0x040fe2000000000b */
[----:B------:R-:W-:Y:S02]  /*6eb0*/  HADD2.F32 R40, -RZ, R56.H1_H1 ;  /* 0x30000038ff287230 */ /* 0x000fe40000004100 */
[----:B------:R-:W-:Y:S01]  /*6ec0*/  FFMA R8, R41, R43, R8 ;  /* 0x0000002b29087223 */ /* 0x000fe20000000008 */
[C---:B------:R-:W-:Y:S01]  /*6ed0*/  FMUL R9, R38.reuse, R13 ;  /* 0x0000000d26097220 */ /* 0x040fe20000400000 */
[--C-:B------:R-:W-:Y:S01]  /*6ee0*/  HADD2.F32 R45, -RZ, R57.reuse.H0_H0 ;  /* 0x20000039ff2d7230 */ /* 0x100fe20000004100 */
[----:B------:R-:W-:Y:S01]  /*6ef0*/  F2FP.F16.F32.PACK_AB R55, R11, R6 ;  /* 0x000000060b37723e */ /* 0x000fe200000000ff */
[C---:B------:R-:W-:Y:S01]  /*6f00*/  FMUL R10, R38.reuse, R14 ;  /* 0x0000000e260a7220 */ /* 0x040fe20000400000 */
[----:B------:R-:W-:Y:S02]  /*6f10*/  HADD2.F32 R42, -RZ, R57.H1_H1 ;  /* 0x30000039ff2a7230 */ /* 0x000fe40000004100 */
[C---:B------:R-:W-:Y:S01]  /*6f20*/  FFMA R9, R41.reuse, R40, R9 ;  /* 0x0000002829097223 */ /* 0x040fe20000000009 */
[C---:B------:R-:W-:Y:S01]  /*6f30*/  FMUL R15, R38.reuse, R15 ;  /* 0x0000000f260f7220 */ /* 0x040fe20000400000 */
[----:B------:R1:W-:Y:S01]  /*6f40*/  STS.128 [R94], R52 ;  /* 0x000000345e007388 */ /* 0x0003e20000000c00 */
[----:B------:R-:W-:Y:S01]  /*6f50*/  FFMA R10, R41, R45, R10 ;  /* 0x0000002d290a7223 */ /* 0x000fe2000000000a */
[--C-:B------:R-:W-:Y:S01]  /*6f60*/  HADD2.F32 R40, -RZ, R58.reuse.H0_H0 ;  /* 0x2000003aff287230 */ /* 0x100fe20000004100 */
[----:B------:R-:W-:Y:S01]  /*6f70*/  F2FP.F16.F32.PACK_AB R68, R9, R8 ;  /* 0x000000080944723e */ /* 0x000fe200000000ff */
[----:B------:R-:W-:Y:S01]  /*6f80*/  FFMA R15, R41, R42, R15 ;  /* 0x0000002a290f7223 */ /* 0x000fe2000000000f */
[C---:B------:R-:W-:Y:S01]  /*6f90*/  FMUL R12, R38.reuse, R16 ;  /* 0x00000010260c7220 */ /* 0x040fe20000400000 */
[----:B------:R-:W-:Y:S02]  /*6fa0*/  HADD2.F32 R42, -RZ, R58.H1_H1 ;  /* 0x3000003aff2a7230 */ /* 0x000fe40000004100 */
[C---:B------:R-:W-:Y:S01]  /*6fb0*/  FMUL R13, R38.reuse, R17 ;  /* 0x00000011260d7220 */ /* 0x040fe20000400000 */
[--C-:B------:R-:W-:Y:S01]  /*6fc0*/  HADD2.F32 R43, -RZ, R59.reuse.H0_H0 ;  /* 0x2000003bff2b7230 */ /* 0x100fe20000004100 */
[----:B------:R-:W-:Y:S01]  /*6fd0*/  F2FP.F16.F32.PACK_AB R69, R15, R10 ;  /* 0x0000000a0f45723e */ /* 0x000fe200000000ff */
[C---:B------:R-:W-:Y:S01]  /*6fe0*/  FFMA R12, R41.reuse, R40, R12 ;  /* 0x00000028290c7223 */ /* 0x040fe2000000000c */
[C---:B------:R-:W-:Y:S01]  /*6ff0*/  FFMA R13, R41.reuse, R42, R13 ;  /* 0x0000002a290d7223 */ /* 0x040fe2000000000d */
[C---:B------:R-:W-:Y:S01]  /*7000*/  FMUL R14, R38.reuse, R18 ;  /* 0x00000012260e7220 */ /* 0x040fe20000400000 */
[----:B------:R-:W-:Y:S02]  /*7010*/  HADD2.F32 R40, -RZ, R59.H1_H1 ;  /* 0x3000003bff287230 */ /* 0x000fe40000004100 */
[C---:B------:R-:W-:Y:S01]  /*7020*/  FMUL R19, R38.reuse, R19 ;  /* 0x0000001326137220 */ /* 0x040fe20000400000 */
[C---:B------:R-:W-:Y:S01]  /*7030*/  FMUL R16, R38.reuse, R20 ;  /* 0x0000001426107220 */ /* 0x040fe20000400000 */
[C---:B------:R-:W-:Y:S01]  /*7040*/  FFMA R14, R41.reuse, R43, R14 ;  /* 0x0000002b290e7223 */ /* 0x040fe2000000000e */
[--C-:B------:R-:W-:Y:S02]  /*7050*/  HADD2.F32 R43, -RZ, R64.reuse.H0_H0 ;  /* 0x20000040ff2b7230 */ /* 0x100fe40000004100 */
[C---:B------:R-:W-:Y:S01]  /*7060*/  FFMA R19, R41.reuse, R40, R19 ;  /* 0x0000002829137223 */ /* 0x040fe20000000013 */
[----:B------:R-:W-:Y:S02]  /*7070*/  HADD2.F32 R42, -RZ, R64.H1_H1 ;  /* 0x30000040ff2a7230 */ /* 0x000fe40000004100 */
[C---:B------:R-:W-:Y:S01]  /*7080*/  FMUL R17, R38.reuse, R21 ;  /* 0x0000001526117220 */ /* 0x040fe20000400000 */
[--C-:B------:R-:W-:Y:S02]  /*7090*/  HADD2.F32 R45, -RZ, R65.reuse.H0_H0 ;  /* 0x20000041ff2d7230 */ /* 0x100fe40000004100 */
[C---:B------:R-:W-:Y:S01]  /*70a0*/  FMUL R18, R38.reuse, R22 ;  /* 0x0000001626127220 */ /* 0x040fe20000400000 */
[----:B------:R-:W-:Y:S02]  /*70b0*/  HADD2.F32 R40, -RZ, R65.H1_H1 ;  /* 0x30000041ff287230 */ /* 0x000fe40000004100 */
[C---:B------:R-:W-:Y:S01]  /*70c0*/  FMUL R23, R38.reuse, R23 ;  /* 0x0000001726177220 */ /* 0x040fe20000400000 */
[C---:B------:R-:W-:Y:S01]  /*70d0*/  FFMA R16, R41.reuse, R43, R16 ;  /* 0x0000002b29107223 */ /* 0x040fe20000000010 */
[C---:B------:R-:W-:Y:S01]  /*70e0*/  FFMA R17, R41.reuse, R42, R17 ;  /* 0x0000002a29117223 */ /* 0x040fe20000000011 */
[C---:B------:R-:W-:Y:S01]  /*70f0*/  FFMA R18, R41.reuse, R45, R18 ;  /* 0x0000002d29127223 */ /* 0x040fe20000000012 */
[C---:B------:R-:W-:Y:S01]  /*7100*/  FFMA R23, R41.reuse, R40, R23 ;  /* 0x0000002829177223 */ /* 0x040fe20000000017 */
[--C-:B------:R-:W-:Y:S02]  /*7110*/  HADD2.F32 R43, -RZ, R66.reuse.H0_H0 ;  /* 0x20000042ff2b7230 */ /* 0x100fe40000004100 */
[C---:B------:R-:W-:Y:S01]  /*7120*/  FMUL R20, R38.reuse, R24 ;  /* 0x0000001826147220 */ /* 0x040fe20000400000 */
        /* <DEDUP_REMOVED lines=9> */
[----:B------:R-:W-:Y:S01]  /*71c0*/  FFMA R27, R41, R42, R27 ;  /* 0x0000002a291b7223 */ /* 0x000fe2000000001b */
[--C-:B------:R-:W-:Y:S02]  /*71d0*/  HADD2.F32 R40, -RZ, R72.reuse.H0_H0 ;  /* 0x20000048ff287230 */ /* 0x100fe40000004100 */
[C---:B------:R-:W-:Y:S01]  /*71e0*/  FMUL R24, R38.reuse, R28 ;  /* 0x0000001c26187220 */ /* 0x040fe20000400000 */
[----:B------:R-:W-:Y:S02]  /*71f0*/  HADD2.F32 R42, -RZ, R72.H1_H1 ;  /* 0x30000048ff2a7230 */ /* 0x000fe40000004100 */
[C---:B------:R-:W-:Y:S01]  /*7200*/  FMUL R25, R38.reuse, R29 ;  /* 0x0000001d26197220 */ /* 0x040fe20000400000 */
[--C-:B------:R-:W-:Y:S02]  /*7210*/  HADD2.F32 R43, -RZ, R73.reuse.H0_H0 ;  /* 0x20000049ff2b7230 */ /* 0x100fe40000004100 */
[C---:B------:R-:W-:Y:S01]  /*7220*/  FMUL R26, R38.reuse, R30 ;  /* 0x0000001e261a7220 */ /* 0x040fe20000400000 */
[----:B------:R-:W-:Y:S01]  /*7230*/  F2FP.F16.F32.PACK_AB R70, R13, R12 ;  /* 0x0000000c0d46723e */ /* 0x000fe200000000ff */
[----:B------:R-:W-:Y:S01]  /*7240*/  FFMA R24, R41, R40, R24 ;  /* 0x0000002829187223 */ /* 0x000fe20000000018 */
[----:B------:R-:W-:Y:S01]  /*7250*/  F2FP.F16.F32.PACK_AB R71, R19, R14 ;  /* 0x0000000e1347723e */ /* 0x000fe200000000ff */
[C---:B------:R-:W-:Y:S01]  /*7260*/  FFMA R25, R41.reuse, R42, R25 ;  /* 0x0000002a29197223 */ /* 0x040fe20000000019 */
[C---:B------:R-:W-:Y:S01]  /*7270*/  FFMA R26, R41.reuse, R43, R26 ;  /* 0x0000002b291a7223 */ /* 0x040fe2000000001a */
[----:B------:R-:W-:Y:S02]  /*7280*/  HADD2.F32 R40, -RZ, R73.H1_H1 ;  /* 0x30000049ff287230 */ /* 0x000fe40000004100 */
[C---:B------:R-:W-:Y:S01]  /*7290*/  FMUL R31, R38.reuse, R31 ;  /* 0x0000001f261f7220 */ /* 0x040fe20000400000 */
[----:B------:R1:W-:Y:S01]  /*72a0*/  STS.128 [R93+0x10], R68 ;  /* 0x000010445d007388 */ /* 0x0003e20000000c00 */
[--C-:B------:R-:W-:Y:S02]  /*72b0*/  HADD2.F32 R43, -RZ, R74.reuse.H0_H0 ;  /* 0x2000004aff2b7230 */ /* 0x100fe40000004100 */
[C---:B------:R-:W-:Y:S01]  /*72c0*/  FMUL R28, R38.reuse, R32 ;  /* 0x00000020261c7220 */ /* 0x040fe20000400000 */
[----:B------:R-:W-:Y:S02]  /*72d0*/  HADD2.F32 R42, -RZ, R74.H1_H1 ;  /* 0x3000004aff2a7230 */ /* 0x000fe40000004100 */
[C---:B------:R-:W-:Y:S01]  /*72e0*/  FMUL R29, R38.reuse, R33 ;  /* 0x00000021261d7220 */ /* 0x040fe20000400000 */
[----:B------:R-:W-:Y:S02]  /*72f0*/  HADD2.F32 R45, -RZ, R75.H0_H0 ;  /* 0x2000004bff2d7230 */ /* 0x000fe40000004100 */
[C---:B------:R-:W-:Y:S01]  /*7300*/  FMUL R30, R38.reuse, R34 ;  /* 0x00000022261e7220 */ /* 0x040fe20000400000 */
[----:B------:R-:W-:Y:S01]  /*7310*/  FFMA R31, R41, R40, R31 ;  /* 0x00000028291f7223 */ /* 0x000fe2000000001f */
[----:B------:R-:W-:Y:S01]  /*7320*/  FMUL R35, R38, R35 ;  /* 0x0000002326237220 */ /* 0x000fe20000400000 */
[----:B------:R-:W-:Y:S01]  /*7330*/  F2FP.F16.F32.PACK_AB R100, R17, R16 ;  /* 0x000000101164723e */ /* 0x000fe200000000ff */
[----:B------:R-:W-:Y:S01]  /*7340*/  FFMA R28, R41, R43, R28 ;  /* 0x0000002b291c7223 */ /* 0x000fe2000000001c */
[----:B------:R-:W-:Y:S01]  /*7350*/  F2FP.F16.F32.PACK_AB R101, R23, R18 ;  /* 0x000000121765723e */ /* 0x000fe200000000ff */
[----:B------:R-:W-:Y:S01]  /*7360*/  FFMA R29, R41, R42, R29 ;  /* 0x0000002a291d7223 */ /* 0x000fe2000000001d */
[----:B------:R-:W-:Y:S01]  /*7370*/  F2FP.F16.F32.PACK_AB R102, R21, R20 ;  /* 0x000000141566723e */ /* 0x000fe200000000ff */
[----:B------:R-:W-:Y:S01]  /*7380*/  FFMA R30, R41, R45, R30 ;  /* 0x0000002d291e7223 */ /* 0x000fe2000000001e */
[----:B------:R-:W-:Y:S01]  /*7390*/  F2FP.F16.F32.PACK_AB R103, R27, R22 ;  /* 0x000000161b67723e */ /* 0x000fe200000000ff */
[----:B------:R-:W-:Y:S01]  /*73a0*/  FFMA R35, R41, R44, R35 ;  /* 0x0000002c29237223 */ /* 0x000fe20000000023 */
[----:B------:R-:W-:Y:S02]  /*73b0*/  F2FP.F16.F32.PACK_AB R104, R25, R24 ;  /* 0x000000181968723e */ /* 0x000fe400000000ff */
[----:B------:R-:W-:Y:S01]  /*73c0*/  F2FP.F16.F32.PACK_AB R105, R31, R26 ;  /* 0x0000001a1f69723e */ /* 0x000fe200000000ff */
[----:B------:R1:W-:Y:S01]  /*73d0*/  STS.128 [R92+0x20], R100 ;  /* 0x000020645c007388 */ /* 0x0003e20000000c00 */
[----:B------:R-:W-:Y:S02]  /*73e0*/  F2FP.F16.F32.PACK_AB R106, R29, R28 ;  /* 0x0000001c1d6a723e */ /* 0x000fe400000000ff */
[----:B------:R-:W-:Y:S05]  /*73f0*/  F2FP.F16.F32.PACK_AB R107, R35, R30 ;  /* 0x0000001e236b723e */ /* 0x000fea00000000ff */
[----:B------:R1:W-:Y:S01]  /*7400*/  STS.128 [R88+0x30], R104 ;  /* 0x0000306858007388 */ /* 0x0003e20000000c00 */
[----:B------:R-:W-:Y:S01]  /*7410*/  @!PT LDS RZ, [RZ] ;  /* 0x00000000fffff984 */ /* 0x000fe20000000800 */
[----:B------:R-:W-:Y:S01]  /*7420*/  @!PT LDS RZ, [RZ] ;  /* 0x00000000fffff984 */ /* 0x000fe20000000800 */
[----:B------:R-:W-:Y:S01]  /*7430*/  @!PT LDS RZ, [RZ] ;  /* 0x00000000fffff984 */ /* 0x000fe20000000800 */
[----:B------:R-:W-:Y:S01]  /*7440*/  @!PT LDS RZ, [RZ] ;  /* 0x00000000fffff984 */ /* 0x000fe20000000800 */
[----:B------:R3:W-:Y:S07]  /*7450*/  MEMBAR.ALL.CTA ;  /* 0x0000000000007992 */ /* 0x0007ee0000008000 */
[----:B---3--:R-:W3:Y:S02]  /*7460*/  FENCE.VIEW.ASYNC.S ;  /* 0x00000000000073c6 */ /* 0x008ee40000000000 */
[----:B---3--:R-:W-:Y:S06]  /*7470*/  BAR.SYNC.DEFER_BLOCKING 0x1, 0x80 ;  /* 0x0042000000007b1d */ /* 0x008fec0000010000 */
[----:B------:R-:W-:Y:S05]  /*7480*/  @P0 BRA `(.L_x_121) ;  /* 0x0000000000280947 */ /* 0x000fea0003800000 */
[----:B------:R-:W3:Y:S01]  /*7490*/  LDCU.64 UR6, c[0x0][0x348] ;  /* 0x00006900ff0677ac */ /* 0x000ee20008000a00 */
[----:B------:R-:W-:Y:S01]  /*74a0*/  UIADD3 UR4, UPT, UPT, UR44, 0x200, URZ ;  /* 0x000002002c047890 */ /* 0x000fe2000fffe0ff */
[----:B------:R-:W-:Y:S05]  /*74b0*/  UMOV UR51, UR36 ;  /* 0x0000002400337c82 */ /* 0x000fea0008000000 */
[----:B------:R-:W-:Y:S04]  /*74c0*/  MOV R85, UR4 ;  /* 0x0000000400557c02 */ /* 0x000fe80008000f00 */
[----:B------:R-:W-:Y:S01]  /*74d0*/  R2UR UR48, R85 ;  /* 0x00000000553072ca */ /* 0x000fe200000e0000 */
[----:B---3--:R-:W-:Y:S04]  /*74e0*/  UIADD3 UR4, UP0, UPT, UR6, 0x680, URZ ;  /* 0x0000068006047890 */ /* 0x008fe8000ff1e0ff */
[----:B------:R-:W-:Y:S09]  /*74f0*/  UIADD3.X UR5, UPT, UPT, URZ, UR7, URZ, UP0, !UPT ;  /* 0x00000007ff057290 */ /* 0x000ff200087fe4ff */
[----:B------:R3:W-:Y:S01]  /*7500*/  UTMASTG.3D [UR48], [UR4] ;  /* 0x00000030040073b5 */ /* 0x0007e20008010000 */
[----:B------:R0:W-:Y:S01]  /*7510*/  UTMACMDFLUSH ;  /* 0x00000000000079b7 */ /* 0x0001e20000000000 */
[----:B---3--:R-:W-:Y:S04]  /*7520*/  DEPBAR.LE SB0, 0x1 ;  /* 0x000080400000791a */ /* 0x008fe80000000000 */
.L_x_121:
[----:B------:R-:W-:Y:S05]  /*7530*/  BSYNC.RECONVERGENT B0 ;  /* 0x0000000000007941 */ /* 0x000fea0003800200 */
.L_x_120:
[----:B------:R-:W-:Y:S01]  /*7540*/  BAR.SYNC.DEFER_BLOCKING 0x1, 0x80 ;  /* 0x0042000000007b1d */ /* 0x000fe20000010000 */
[----:B------:R-:W-:Y:S01]  /*7550*/  ISETP.NE.AND P1, PT, R97, RZ, PT ;  /* 0x000000ff6100720c */ /* 0x000fe20003f25270 */
[----:B------:R-:W-:Y:S01]  /*7560*/  UISETP.NE.AND UP0, UPT, UR47, URZ, UPT ;  /* 0x000000ff2f00728c */ /* 0x000fe2000bf05270 */
[----:B------:R-:W-:Y:S11]  /*7570*/  LEA R3, R47, UR44, 0x3 ;  /* 0x0000002c2f037c11 */ /* 0x000ff6000f8e18ff */
[----:B------:R-:W-:Y:S01]  /*7580*/  @P1 SHF.L.U32 R4, R91, 0x1f, RZ ;  /* 0x0000001f5b041819 */ /* 0x000fe200000006ff */
[----:B------:R-:W-:Y:S06]  /*7590*/  BRA.U !UP0, `(.L_x_122) ;  /* 0x0000000108247547 */ /* 0x000fec000b800000 */
[----:B------:R-:W3:Y:S01]  /*75a0*/  S2R R0, SR_CgaCtaId ;  /* 0x0000000000007919 */ /* 0x000ee20000008800 */
[----:B------:R-:W-:Y:S01]  /*75b0*/  IMAD.U32 R2, RZ, RZ, UR46 ;  /* 0x0000002eff027e24 */ /* 0x000fe2000f8e00ff */
[----:B------:R-:W-:Y:S04]  /*75c0*/  UIADD3 UR4, UPT, UPT, UR46, 0x1, URZ ;  /* 0x000000012e047890 */ /* 0x000fe8000fffe0ff */
[----:B------:R-:W-:Y:S01]  /*75d0*/  @P1 LEA R2, R2, UR44, 0x3 ;  /* 0x0000002c02021c11 */ /* 0x000fe2000f8e18ff */
[----:B------:R-:W-:Y:S04]  /*75e0*/  UISETP.NE.AND UP0, UPT, UR4, 0x4, UPT ;  /* 0x000000040400788c */ /* 0x000fe8000bf05270 */
[----:B------:R-:W-:Y:S01]  /*75f0*/  @P1 VIADD R5, R2, 0xa0 ;  /* 0x000000a002051836 */ /* 0x000fe20000000000 */
[----:B------:R-:W-:Y:S04]  /*7600*/  USEL UR46, UR4, URZ, UP0 ;  /* 0x000000ff042e7287 */ /* 0x000fe80008000000 */
[----:B---3--:R-:W-:Y:S04]  /*7610*/  @P1 PRMT R0, R0, 0x654, R5 ;  /* 0x0000065400001816 */ /* 0x008fe80000000005 */
[----:B------:R3:W-:Y:S04]  /*7620*/  @P1 SYNCS.ARRIVE.TRANS64.RED.A1T0 RZ, [R0+URZ], RZ ;  /* 0x000000ff00ff19a7 */ /* 0x0007e800081004ff */
.L_x_122:
[----:B------:R-:W4:Y:S01]  /*7630*/  @P1 SYNCS.PHASECHK.TRANS64.TRYWAIT P0, [R3+URZ+0x80], R4 ;  /* 0x00008004030015a7 */ /* 0x000f2200080011ff */
[----:B------:R-:W-:Y:S01]  /*7640*/  BSSY B1, `(.L_x_123) ;  /* 0x0000016000017945 */ /* 0x000fe20003800000 */
[----:B----4-:R-:W-:Y:S03]  /*7650*/  @P1 SEL R46, RZ, 0x1, !P0 ;  /* 0x00000001ff2e1807 */ /* 0x010fe60004000000 */
[----:B------:R-:W-:Y:S05]  /*7660*/  @!P1 BRA `(.L_x_124) ;  /* 0x00000000004c9947 */ /* 0x000fea0003800000 */
[----:B------:R-:W-:Y:S01]  /*7670*/  ISETP.NE.AND P0, PT, R46, RZ, PT ;  /* 0x000000ff2e00720c */ /* 0x000fe20003f05270 */
[----:B------:R-:W-:Y:S01]  /*7680*/  BSSY B0, `(.L_x_125) ;  /* 0x000000b000007945 */ /* 0x000fe20003800000 */
[----:B------:R-:W-:Y:S11]  /*7690*/  ISETP.NE.AND P1, PT, R60, RZ, PT ;  /* 0x000000ff3c00720c */ /* 0x000ff60003f25270 */
[----:B------:R-:W-:Y:S02]  /*76a0*/  @!UPT UIADD3 URZ, UPT, UPT, URZ, URZ, URZ ;  /* 0x000000fffffff290 */ /* 0x000fe4000fffe0ff */
[C---:B------:R-:W-:Y:S01]  /*76b0*/  @P1 IMAD R6, R47.reuse, 0x2000, R94 ;  /* 0x000020002f061824 */ /* 0x040fe200078e025e */
[C---:B------:R-:W-:Y:S01]  /*76c0*/  @P1 LEA R4, R47.reuse, R92, 0xd ;  /* 0x0000005c2f041211 */ /* 0x040fe200078e68ff */
[C---:B------:R-:W-:Y:S02]  /*76d0*/  @P1 IMAD R5, R47.reuse, 0x2000, R93 ;  /* 0x000020002f051824 */ /* 0x040fe400078e025d */
[----:B------:R-:W-:Y:S01]  /*76e0*/  @P1 IMAD R2, R47, 0x2000, R88 ;  /* 0x000020002f021824 */ /* 0x000fe200078e0258 */
[----:B------:R-:W-:Y:S06]  /*76f0*/  @P0 BRA `(.L_x_126) ;  /* 0x00000000000c0947 */ /* 0x000fec0003800000 */
[----:B---3--:R-:W-:Y:S04]  /*7700*/  SHF.L.U32 R0, R91, 0x1f, RZ ;  /* 0x0000001f5b007819 */ /* 0x008fe800000006ff */
[----:B------:R-:W3:Y:S02]  /*7710*/  SYNCS.PHASECHK.TRANS64.TRYWAIT P0, [R3+URZ+0x80], R0 ;  /* 0x00008000030075a7 */ /* 0x000ee400080011ff */
[----:B---3--:R-:W-:Y:S05]  /*7720*/  @!P0 BRA `(.L_x_127) ;  /* 0x0000003400288947 */ /* 0x008fea0003800000 */
.L_x_126:
[----:B------:R-:W-:Y:S05]  /*7730*/  BSYNC B0 ;  /* 0x0000000000007941 */ /* 0x000fea0003800000 */
.L_x_125:
[----:B------:R-:W-:Y:S02]  /*7740*/  ISETP.NE.AND P0, PT, R60, RZ, PT ;  /* 0x000000ff3c00720c */ /* 0x000fe40003f05270 */
[----:B------:R-:W-:Y:S11]  /*7750*/  IADD3 R47, PT, PT, R47, 0x1, RZ ;  /* 0x000000012f2f7810 */ /* 0x000ff60007ffe0ff */
[----:B------:R4:W1:Y:S04]  /*7760*/  @P0 LDS.128 R48, [R6] ;  /* 0x0000000006300984 */ /* 0x0008680000000c00 */
[----:B------:R4:W1:Y:S04]  /*7770*/  @P0 LDS.128 R56, [R5+0x10] ;  /* 0x0000100005380984 */ /* 0x0008680000000c00 */
[----:B------:R4:W1:Y:S04]  /*7780*/  @P0 LDS.128 R64, [R4+0x20] ;  /* 0x0000200004400984 */ /* 0x0008680000000c00 */
[----:B------:R4:W1:Y:S02]  /*7790*/  @P0 LDS.128 R72, [R2+0x30] ;  /* 0x0000300002480984 */ /* 0x0008640000000c00 */
.L_x_124:
[----:B------:R-:W-:Y:S05]  /*77a0*/  BSYNC B1 ;  /* 0x0000000000017941 */ /* 0x000fea0003800000 */
.L_x_123:
[----:B---3--:R-:W-:Y:S05]  /*77b0*/  VIADD R0, R39, 0x20 ;  /* 0x0000002027007836 */ /* 0x008fea0000000000 */
[----:B------:R-:W-:Y:S04]  /*77c0*/  SHF.R.U32.HI R0, RZ, 0x15, R0 ;  /* 0x00000015ff007819 */ /* 0x000fe80000011600 */
[----:B------:R-:W-:Y:S11]  /*77d0*/  LOP3.LUT P0, RZ, R0, 0x3, R81, 0x48, !PT ;  /* 0x0000000300ff7812 */ /* 0x000ff60007804851 */
[----:B------:R-:W-:Y:S02]  /*77e0*/  @!UPT UIADD3 URZ, UPT, UPT, URZ, URZ, URZ ;  /* 0x000000fffffff290 */ /* 0x000fe4000fffe0ff */
[----:B------:R-:W-:Y:S05]  /*77f0*/  @!P0 BRA `(.L_x_128) ;  /* 0x0000000000408947 */ /* 0x000fea0003800000 */
[----:B------:R-:W3:Y:S01]  /*7800*/  LDCU.64 UR8, c[0x4][0x70] ;  /* 0x01000e00ff0877ac */ /* 0x000ee20008000a00 */
[----:B------:R-:W-:Y:S01]  /*7810*/  MOV R3, 0x0 ;  /* 0x0000000000037802 */ /* 0x000fe20000000f00 */
[----:B------:R-:W-:Y:S02]  /*7820*/  HFMA2 R12, -RZ, RZ, 0, 5.9604644775390625e-08 ;  /* 0x00000001ff0c7431 */ /* 0x000fe400000001ff */
[----:B------:R-:W-:Y:S02]  /*7830*/  IMAD.MOV.U32 R8, RZ, RZ, 0x192 ;  /* 0x00000192ff087424 */ /* 0x000fe400078e00ff */
[----:B------:R-:W-:Y:S01]  /*7840*/  IMAD.MOV.U32 R13, RZ, RZ, RZ ;  /* 0x000000ffff0d7224 */ /* 0x000fe200078e00ff */
[----:B------:R-:W5:Y:S01]  /*7850*/  LDCU.64 UR6, c[0x4][0x78] ;  /* 0x01000f00ff0677ac */ /* 0x000f620008000a00 */
[----:B----4-:R-:W4:Y:S01]  /*7860*/  LDC.64 R2, c[0x4][R3] ;  /* 0x0100000003027b82 */ /* 0x010f220000000a00 */
[----:B------:R-:W2:Y:S01]  /*7870*/  LDCU.64 UR4, c[0x4][0x10] ;  /* 0x01000200ff0477ac */ /* 0x000ea20008000a00 */
[----:B---3--:R-:W-:Y:S01]  /*7880*/  MOV R5, UR9 ;  /* 0x0000000900057c02 */ /* 0x008fe20008000f00 */
[----:B------:R-:W-:Y:S01]  /*7890*/  IMAD.U32 R4, RZ, RZ, UR8 ;  /* 0x00000008ff047e24 */ /* 0x000fe2000f8e00ff */
[----:B-----5:R-:W-:Y:S01]  /*78a0*/  MOV R7, UR7 ;  /* 0x0000000700077c02 */ /* 0x020fe20008000f00 */
[----:B------:R-:W-:Y:S01]  /*78b0*/  IMAD.U32 R6, RZ, RZ, UR6 ;  /* 0x00000006ff067e24 */ /* 0x000fe2000f8e00ff */
[----:B--2---:R-:W-:Y:S01]  /*78c0*/  MOV R11, UR5 ;  /* 0x00000005000b7c02 */ /* 0x004fe20008000f00 */
[----:B------:R-:W-:Y:S02]  /*78d0*/  IMAD.U32 R10, RZ, RZ, UR4 ;  /* 0x00000004ff0a7e24 */ /* 0x000fe4000f8e00ff */
[----:B------:R-:W-:Y:S07]  /*78e0*/  LEPC R20, `(.L_x_128) ;  /* 0x000000001014794e */ /* 0x000fee0000000000 */
[----:B-1--4-:R-:W-:Y:S05]  /*78f0*/  CALL.ABS.NOINC R2 ;  /* 0x0000000002007343 */ /* 0x012fea0003c00000 */
.L_x_128:
[----:B------:R-:W-:Y:S05]  /*7900*/  WARPSYNC.ALL ;  /* 0x0000000000007948 */ /* 0x000fea0003800000 */
[----:B------:R-:W-:Y:S01]  /*7910*/  R2UR UR4, R39 ;  /* 0x00000000270472ca */ /* 0x000fe200000e0000 */
[--C-:B-1----:R-:W-:Y:S01]  /*7920*/  HADD2.F32 R40, -RZ, R48.reuse.H0_H0 ;  /* 0x20000030ff287230 */ /* 0x102fe20000004100 */
[----:B------:R-:W1:Y:S01]  /*7930*/  S2R R99, SR_CgaCtaId ;  /* 0x0000000000637919 */ /* 0x000e620000008800 */
[----:B------:R-:W-:Y:S01]  /*7940*/  HADD2.F32 R43, -RZ, R48.H1_H1 ;  /* 0x30000030ff2b7230 */ /* 0x000fe20000004100 */
[----:B------:R-:W-:Y:S01]  /*7950*/  ISETP.NE.AND P6, PT, R97, RZ, PT ;  /* 0x000000ff6100720c */ /* 0x000fe20003fc5270 */
[----:B------:R-:W-:Y:S01]  /*7960*/  HADD2.F32 R42, -RZ, R49.H1_H1 ;  /* 0x30000031ff2a7230 */ /* 0x000fe20000004100 */
[----:B------:R-:W-:Y:S01]  /*7970*/  ISETP.NE.AND P0, PT, R96, RZ, PT ;  /* 0x000000ff6000720c */ /* 0x000fe20003f05270 */
[--C-:B------:R-:W-:Y:S01]  /*7980*/  HADD2.F32 R44, -RZ, R50.reuse.H1_H1 ;  /* 0x30000032ff2c7230 */ /* 0x100fe20000004100 */
[----:B------:R-:W-:Y:S01]  /*7990*/  MOV R61, UR46 ;  /* 0x0000002e003d7c02 */ /* 0x000fe20008000f00 */
[----:B------:R-:W-:Y:S01]  /*79a0*/  HADD2.F32 R45, -RZ, R59.H0_H0 ;  /* 0x2000003bff2d7230 */ /* 0x000fe20000004100 */
[----:B------:R-:W-:Y:S01]  /*79b0*/  BSSY.RECONVERGENT B0, `(.L_x_129) ;  /* 0x0000088000007945 */ /* 0x000fe20003800200 */
[----:B------:R-:W-:Y:S02]  /*79c0*/  LEA R62, R47, UR44, 0x3 ;  /* 0x0000002c2f3e7c11 */ /* 0x000fe4000f8e18ff */
[----:B----4-:R-:W3:Y:S04]  /*79d0*/  LDTM.x32 R4, tmem[UR4+0x20] ;  /* 0x00002004000479ee */ /* 0x010ee800082c0000 */
[----:B------:R-:W-:Y:S04]  /*79e0*/  @P6 LEA R61, R61, UR44, 0x3 ;  /* 0x0000002c3d3d6c11 */ /* 0x000fe8000f8e18ff */
[----:B------:R-:W-:Y:S02]  /*79f0*/  @P6 IADD3 R104, PT, PT, R61, 0xa0, RZ ;  /* 0x000000a03d686810 */ /* 0x000fe40007ffe0ff */
[----:B------:R-:W-:Y:S01]  /*7a00*/  @P6 SHF.L.U32 R61, R91, 0x1f, RZ ;  /* 0x0000001f5b3d6819 */ /* 0x000fe200000006ff */
[C---:B---3--:R-:W-:Y:S01]  /*7a10*/  FMUL R0, R38.reuse, R4 ;  /* 0x0000000426007220 */ /* 0x048fe20000400000 */
[C---:B------:R-:W-:Y:S01]  /*7a20*/  FMUL R2, R38.reuse, R5 ;  /* 0x0000000526027220 */ /* 0x040fe20000400000 */
[C---:B------:R-:W-:Y:S01]  /*7a30*/  FMUL R3, R38.reuse, R6 ;  /* 0x0000000626037220 */ /* 0x040fe20000400000 */
[C---:B------:R-:W-:Y:S01]  /*7a40*/  FMUL R7, R38.reuse, R7 ;  /* 0x0000000726077220 */ /* 0x040fe20000400000 */
[C---:B------:R-:W-:Y:S01]  /*7a50*/  FFMA R0, R41.reuse, R40, R0 ;  /* 0x0000002829007223 */ /* 0x040fe20000000000 */
[----:B------:R-:W-:Y:S02]  /*7a60*/  HADD2.F32 R40, -RZ, R49.H0_H0 ;  /* 0x20000031ff287230 */ /* 0x000fe40000004100 */
[C---:B------:R-:W-:Y:S01]  /*7a70*/  FFMA R2, R41.reuse, R43, R2 ;  /* 0x0000002b29027223 */ /* 0x040fe20000000002 */
[C---:B------:R-:W-:Y:S01]  /*7a80*/  FMUL R4, R38.reuse, R8 ;  /* 0x0000000826047220 */ /* 0x040fe20000400000 */
[--C-:B------:R-:W-:Y:S02]  /*7a90*/  HADD2.F32 R43, -RZ, R51.reuse.H0_H0 ;  /* 0x20000033ff2b7230 */ /* 0x100fe40000004100 */
[----:B------:R-:W-:Y:S01]  /*7aa0*/  FMUL R5, R38, R9 ;  /* 0x0000000926057220 */ /* 0x000fe20000400000 */
[C---:B------:R-:W-:Y:S01]  /*7ab0*/  FFMA R3, R41.reuse, R40, R3 ;  /* 0x0000002829037223 */ /* 0x040fe20000000003 */
[----:B------:R-:W-:Y:S01]  /*7ac0*/  HADD2.F32 R40, -RZ, R50.H0_H0 ;  /* 0x20000032ff287230 */ /* 0x000fe20000004100 */
[----:B------:R-:W-:Y:S01]  /*7ad0*/  F2FP.F16.F32.PACK_AB R52, R2, R0 ;  /* 0x000000000234723e */ /* 0x000fe200000000ff */
[C---:B------:R-:W-:Y:S01]  /*7ae0*/  FFMA R7, R41.reuse, R42, R7 ;  /* 0x0000002a29077223 */ /* 0x040fe20000000007 */
[----:B------:R-:W-:Y:S02]  /*7af0*/  HADD2.F32 R42, -RZ, R51.H1_H1 ;  /* 0x30000033ff2a7230 */ /* 0x000fe40000004100 */
[C---:B------:R-:W-:Y:S01]  /*7b00*/  FMUL R6, R38.reuse, R10 ;  /* 0x0000000a26067220 */ /* 0x040fe20000400000 */
[C---:B------:R-:W-:Y:S01]  /*7b10*/  FFMA R4, R41.reuse, R40, R4 ;  /* 0x0000002829047223 */ /* 0x040fe20000000004 */
[----:B------:R-:W-:Y:S01]  /*7b20*/  FFMA R5, R41, R44, R5 ;  /* 0x0000002c29057223 */ /* 0x000fe20000000005 */
[----:B------:R-:W-:Y:S01]  /*7b30*/  F2FP.F16.F32.PACK_AB R53, R7, R3 ;  /* 0x000000030735723e */ /* 0x000fe200000000ff */
[----:B------:R-:W-:Y:S01]  /*7b40*/  FFMA R6, R41, R43, R6 ;  /* 0x0000002b29067223 */ /* 0x000fe20000000006 */
[C---:B------:R-:W-:Y:S01]  /*7b50*/  FMUL R11, R38.reuse, R11 ;  /* 0x0000000b260b7220 */ /* 0x040fe20000400000 */
[--C-:B------:R-:W-:Y:S01]  /*7b60*/  HADD2.F32 R40, -RZ, R56.reuse.H0_H0 ;  /* 0x20000038ff287230 */ /* 0x100fe20000004100 */
[----:B------:R-:W-:Y:S01]  /*7b70*/  F2FP.F16.F32.PACK_AB R54, R5, R4 ;  /* 0x000000040536723e */ /* 0x000fe200000000ff */
[C---:B------:R-:W-:Y:S01]  /*7b80*/  FMUL R8, R38.reuse, R12 ;  /* 0x0000000c26087220 */ /* 0x040fe20000400000 */
[C---:B------:R-:W-:Y:S01]  /*7b90*/  FFMA R11, R41.reuse, R42, R11 ;  /* 0x0000002a290b7223 */ /* 0x040fe2000000000b */
[----:B------:R-:W-:Y:S02]  /*7ba0*/  HADD2.F32 R42, -RZ, R56.H1_H1 ;  /* 0x30000038ff2a7230 */ /* 0x000fe40000004100 */
[C---:B------:R-:W-:Y:S01]  /*7bb0*/  FMUL R9, R38.reuse, R13 ;  /* 0x0000000d26097220 */ /* 0x040fe20000400000 */
[--C-:B------:R-:W-:Y:S02]  /*7bc0*/  HADD2.F32 R43, -RZ, R57.reuse.H0_H0 ;  /* 0x20000039ff2b7230 */ /* 0x100fe40000004100 */
[----:B------:R-:W-:Y:S01]  /*7bd0*/  FFMA R8, R41, R40, R8 ;  /* 0x0000002829087223 */ /* 0x000fe20000000008 */
[----:B------:R-:W-:Y:S01]  /*7be0*/  F2FP.F16.F32.PACK_AB R55, R11, R6 ;  /* 0x000000060b37723e */ /* 0x000fe200000000ff */
[----:B------:R-:W-:Y:S01]  /*7bf0*/  FFMA R9, R41, R42, R9 ;  /* 0x0000002a29097223 */ /* 0x000fe20000000009 */
[C---:B------:R-:W-:Y:S01]  /*7c00*/  FMUL R10, R38.reuse, R14 ;  /* 0x0000000e260a7220 */ /* 0x040fe20000400000 */
[----:B------:R-:W-:Y:S02]  /*7c10*/  HADD2.F32 R40, -RZ, R57.H1_H1 ;  /* 0x30000039ff287230 */ /* 0x000fe40000004100 */
[C---:B------:R-:W-:Y:S01]  /*7c20*/  FMUL R15, R38.reuse, R15 ;  /* 0x0000000f260f7220 */ /* 0x040fe20000400000 */
[----:B------:R3:W-:Y:S01]  /*7c30*/  STS.128 [R94+0x2000], R52 ;  /* 0x002000345e007388 */ /* 0x0007e20000000c00 */
[----:B------:R-:W-:Y:S01]  /*7c40*/  F2FP.F16.F32.PACK_AB R68, R9, R8 ;  /* 0x000000080944723e */ /* 0x000fe200000000ff */
[C---:B------:R-:W-:Y:S01]  /*7c50*/  FFMA R10, R41.reuse, R43, R10 ;  /* 0x0000002b290a7223 */ /* 0x040fe2000000000a */
[--C-:B------:R-:W-:Y:S02]  /*7c60*/  HADD2.F32 R43, -RZ, R58.reuse.H0_H0 ;  /* 0x2000003aff2b7230 */ /* 0x100fe40000004100 */
[----:B------:R-:W-:Y:S01]  /*7c70*/  FFMA R15, R41, R40, R15 ;  /* 0x00000028290f7223 */ /* 0x000fe2000000000f */
[C---:B------:R-:W-:Y:S01]  /*7c80*/  FMUL R12, R38.reuse, R16 ;  /* 0x00000010260c7220 */ /* 0x040fe20000400000 */
[----:B------:R-:W-:Y:S02]  /*7c90*/  HADD2.F32 R42, -RZ, R58.H1_H1 ;  /* 0x3000003aff2a7230 */ /* 0x000fe40000004100 */
[C---:B------:R-:W-:Y:S01]  /*7ca0*/  FMUL R13, R38.reuse, R17 ;  /* 0x00000011260d7220 */ /* 0x040fe20000400000 */
[C---:B------:R-:W-:Y:S01]  /*7cb0*/  FMUL R14, R38.reuse, R18 ;  /* 0x00000012260e7220 */ /* 0x040fe20000400000 */
[----:B------:R-:W-:Y:S01]  /*7cc0*/  F2FP.F16.F32.PACK_AB R69, R15, R10 ;  /* 0x0000000a0f45723e */ /* 0x000fe200000000ff */
[C---:B------:R-:W-:Y:S01]  /*7cd0*/  FFMA R12, R41.reuse, R43, R12 ;  /* 0x0000002b290c7223 */ /* 0x040fe2000000000c */
[----:B------:R-:W-:Y:S02]  /*7ce0*/  HADD2.F32 R40, -RZ, R59.H1_H1 ;  /* 0x3000003bff287230 */ /* 0x000fe40000004100 */
[C---:B------:R-:W-:Y:S01]  /*7cf0*/  FFMA R13, R41.reuse, R42, R13 ;  /* 0x0000002a290d7223 */ /* 0x040fe2000000000d */
[C---:B------:R-:W-:Y:S01]  /*7d00*/  FMUL R19, R38.reuse, R19 ;  /* 0x0000001326137220 */ /* 0x040fe20000400000 */
[--C-:B------:R-:W-:Y:S02]  /*7d10*/  HADD2.F32 R43, -RZ, R64.reuse.H0_H0 ;  /* 0x20000040ff2b7230 */ /* 0x100fe40000004100 */
[C---:B------:R-:W-:Y:S01]  /*7d20*/  FMUL R16, R38.reuse, R20 ;  /* 0x0000001426107220 */ /* 0x040fe20000400000 */
[----:B------:R-:W-:Y:S02]  /*7d30*/  HADD2.F32 R42, -RZ, R64.H1_H1 ;  /* 0x30000040ff2a7230 */ /* 0x000fe40000004100 */
[C---:B------:R-:W-:Y:S01]  /*7d40*/  FMUL R17, R38.reuse, R21 ;  /* 0x0000001526117220 */ /* 0x040fe20000400000 */
[C---:B------:R-:W-:Y:S01]  /*7d50*/  FFMA R14, R41.reuse, R45, R14 ;  /* 0x0000002d290e7223 */ /* 0x040fe2000000000e */
[C---:B------:R-:W-:Y:S01]  /*7d60*/  FFMA R19, R41.reuse, R40, R19 ;  /* 0x0000002829137223 */ /* 0x040fe20000000013 */
[--C-:B------:R-:W-:Y:S02]  /*7d70*/  HADD2.F32 R45, -RZ, R65.reuse.H0_H0 ;  /* 0x20000041ff2d7230 */ /* 0x100fe40000004100 */
[C---:B------:R-:W-:Y:S01]  /*7d80*/  FFMA R16, R41.reuse, R43, R16 ;  /* 0x0000002b29107223 */ /* 0x040fe20000000010 */
[C---:B------:R-:W-:Y:S01]  /*7d90*/  FMUL R18, R38.reuse, R22 ;  /* 0x0000001626127220 */ /* 0x040fe20000400000 */
[----:B------:R-:W-:Y:S02]  /*7da0*/  HADD2.F32 R40, -RZ, R65.H1_H1 ;  /* 0x30000041ff287230 */ /* 0x000fe40000004100 */
[C---:B------:R-:W-:Y:S01]  /*7db0*/  FFMA R17, R41.reuse, R42, R17 ;  /* 0x0000002a29117223 */ /* 0x040fe20000000011 */
[C---:B------:R-:W-:Y:S01]  /*7dc0*/  FMUL R23, R38.reuse, R23 ;  /* 0x0000001726177220 */ /* 0x040fe20000400000 */
[--C-:B------:R-:W-:Y:S02]  /*7dd0*/  HADD2.F32 R42, -RZ, R66.reuse.H0_H0 ;  /* 0x20000042ff2a7230 */ /* 0x100fe40000004100 */
[C---:B------:R-:W-:Y:S01]  /*7de0*/  FMUL R20, R38.reuse, R24 ;  /* 0x0000001826147220 */ /* 0x040fe20000400000 */
[C---:B------:R-:W-:Y:S01]  /*7df0*/  FFMA R18, R41.reuse, R45, R18 ;  /* 0x0000002d29127223 */ /* 0x040fe20000000012 */
        /* <DEDUP_REMOVED lines=11> */
[----:B------:R-:W-:Y:S01]  /*7eb0*/  FFMA R27, R41, R42, R27 ;  /* 0x0000002a291b7223 */ /* 0x000fe2000000001b */
        /* <DEDUP_REMOVED lines=17> */
[--C-:B------:R-:W-:Y:S02]  /*7fd0*/  HADD2.F32 R45, -RZ, R75.reuse.H0_H0 ;  /* 0x2000004bff2d7230 */ /* 0x100fe40000004100 */
[C---:B------:R-:W-:Y:S01]  /*7fe0*/  FMUL R30, R38.reuse, R34 ;  /* 0x00000022261e7220 */ /* 0x040fe20000400000 */
[----:B------:R-:W-:Y:S02]  /*7ff0*/  HADD2.F32 R44, -RZ, R75.H1_H1 ;  /* 0x3000004bff2c7230 */ /* 0x000fe40000004100 */
[----:B------:R-:W-:Y:S01]  /*8000*/  FFMA R31, R41, R40, R31 ;  /* 0x00000028291f7223 */ /* 0x000fe2000000001f */
[----:B------:R-:W-:Y:S01]  /*8010*/  FMUL R35, R38, R35 ;  /* 0x0000002326237220 */ /* 0x000fe20000400000 */
[----:B---3--:R-:W-:Y:S01]  /*8020*/  F2FP.F16.F32.PACK_AB R52, R17, R16 ;  /* 0x000000101134723e */ /* 0x008fe200000000ff */
        /* <DEDUP_REMOVED lines=11> */
[----:B------:R-:W-:Y:S02]  /*80e0*/  F2FP.F16.F32.PACK_AB R103, R35, R30 ;  /* 0x0000001e2367723e */ /* 0x000fe400000000ff */
[----:B-1----:R-:W-:Y:S03]  /*80f0*/  @P6 PRMT R104, R99, 0x654, R104 ;  /* 0x0000065463686816 */ /* 0x002fe60000000068 */
[----:B------:R4:W-:Y:S01]  /*8100*/  STS.128 [R88+0x2030], R100 ;  /* 0x0020306458007388 */ /* 0x0009e20000000c00 */
[----:B------:R-:W-:Y:S01]  /*8110*/  @!PT LDS RZ, [RZ] ;  /* 0x00000000fffff984 */ /* 0x000fe20000000800 */
[----:B------:R-:W-:Y:S01]  /*8120*/  @!PT LDS RZ, [RZ] ;  /* 0x00000000fffff984 */ /* 0x000fe20000000800 */
[----:B------:R-:W-:Y:S01]  /*8130*/  @!PT LDS RZ, [RZ] ;  /* 0x00000000fffff984 */ /* 0x000fe20000000800 */
[----:B------:R-:W-:Y:S01]  /*8140*/  @!PT LDS RZ, [RZ] ;  /* 0x00000000fffff984 */ /* 0x000fe20000000800 */
[----:B------:R1:W-:Y:S07]  /*8150*/  MEMBAR.ALL.CTA ;  /* 0x0000000000007992 */ /* 0x0003ee0000008000 */
[----:B-1----:R-:W1:Y:S02]  /*8160*/  FENCE.VIEW.ASYNC.S ;  /* 0x00000000000073c6 */ /* 0x002e640000000000 */
[----:B-1----:R-:W-:Y:S06]  /*8170*/  BAR.SYNC.DEFER_BLOCKING 0x1, 0x80 ;  /* 0x0042000000007b1d */ /* 0x002fec0000010000 */
[----:B------:R-:W-:Y:S05]  /*8180*/  @P0 BRA `(.L_x_130) ;  /* 0x0000000000280947 */ /* 0x000fea0003800000 */
[----:B------:R-:W1:Y:S01]  /*8190*/  LDCU.64 UR6, c[0x0][0x348] ;  /* 0x00006900ff0677ac */ /* 0x000e620008000a00 */
[----:B------:R-:W-:Y:S02]  /*81a0*/  UIADD3 UR9, UPT, UPT, UR49, 0x20, URZ ;  /* 0x0000002031097890 */ /* 0x000fe4000fffe0ff */
[----:B------:R-:W-:Y:S01]  /*81b0*/  UIADD3 UR8, UPT, UPT, UR44, 0x2200, URZ ;  /* 0x000022002c087890 */ /* 0x000fe2000fffe0ff */
[----:B------:R-:W-:Y:S01]  /*81c0*/  UMOV UR10, UR50 ;  /* 0x00000032000a7c82 */ /* 0x000fe20008000000 */
[----:B------:R-:W-:Y:S01]  /*81d0*/  UMOV UR11, UR36 ;  /* 0x00000024000b7c82 */ /* 0x000fe20008000000 */
[----:B-1----:R-:W-:Y:S04]  /*81e0*/  UIADD3 UR4, UP0, UPT, UR6, 0x680, URZ ;  /* 0x0000068006047890 */ /* 0x002fe8000ff1e0ff */
[----:B------:R-:W-:Y:S09]  /*81f0*/  UIADD3.X UR5, UPT, UPT, URZ, UR7, URZ, UP0, !UPT ;  /* 0x00000007ff057290 */ /* 0x000ff200087fe4ff */
[----:B------:R1:W-:Y:S01]  /*8200*/  UTMASTG.3D [UR8], [UR4] ;  /* 0x00000008040073b5 */ /* 0x0003e20008010000 */
[----:B------:R0:W-:Y:S01]  /*8210*/  UTMACMDFLUSH ;  /* 0x00000000000079b7 */ /* 0x0001e20000000000 */
[----:B-1----:R-:W-:Y:S04]  /*8220*/  DEPBAR.LE SB0, 0x1 ;  /* 0x000080400000791a */ /* 0x002fe80000000000 */
.L_x_130:
[----:B------:R-:W-:Y:S05]  /*8230*/  BSYNC.RECONVERGENT B0 ;  /* 0x0000000000007941 */ /* 0x000fea0003800200 */
.L_x_129:
[----:B------:R-:W-:Y:S01]  /*8240*/  BAR.SYNC.DEFER_BLOCKING 0x1, 0x80 ;  /* 0x0042000000007b1d */ /* 0x000fe20000010000 */
[----:B------:R-:W-:Y:S04]  /*8250*/  UIADD3 UR4, UPT, UPT, UR46, 0x1, URZ ;  /* 0x000000012e047890 */ /* 0x000fe8000fffe0ff */
[----:B------:R-:W-:Y:S04]  /*8260*/  UISETP.NE.AND UP0, UPT, UR4, 0x4, UPT ;  /* 0x000000040400788c */ /* 0x000fe8000bf05270 */
[----:B------:R-:W-:Y:S01]  /*8270*/  USEL UR45, UR4, URZ, UP0 ;  /* 0x000000ff042d7287 */ /* 0x000fe20008000000 */
[----:B------:R1:W-:Y:S01]  /*8280*/  @P6 SYNCS.ARRIVE.TRANS64.RED.A1T0 RZ, [R104+URZ], RZ ;  /* 0x000000ff68ff69a7 */ /* 0x0003e200081004ff */
[----:B------:R-:W-:Y:S01]  /*8290*/  BSSY B1, `(.L_x_131) ;  /* 0x0000017000017945 */ /* 0x000fe20003800000 */
[----:B------:R-:W3:Y:S02]  /*82a0*/  @P6 SYNCS.PHASECHK.TRANS64.TRYWAIT P0, [R62+URZ+0x80], R61 ;  /* 0x0000803d3e0065a7 */ /* 0x000ee400080011ff */
[----:B---3--:R-:W-:Y:S01]  /*82b0*/  @P6 SEL R46, RZ, 0x1, !P0 ;  /* 0x00000001ff2e6807 */ /* 0x008fe20004000000 */
[----:B-1----:R-:W-:Y:S06]  /*82c0*/  @!P6 BRA `(.L_x_132) ;  /* 0x00000000004ce947 */ /* 0x002fec0003800000 */
        /* <DEDUP_REMOVED lines=9> */
[----:B------:R-:W-:Y:S04]  /*8360*/  SHF.L.U32 R5, R91, 0x1f, RZ ;  /* 0x0000001f5b057819 */ /* 0x000fe800000006ff */
[----:B------:R-:W1:Y:S02]  /*8370*/  SYNCS.PHASECHK.TRANS64.TRYWAIT P0, [R62+URZ+0x80], R5 ;  /* 0x000080053e0075a7 */ /* 0x000e6400080011ff */
[----:B-1----:R-:W-:Y:S05]  /*8380*/  @!P0 BRA `(.L_x_135) ;  /* 0x0000002800248947 */ /* 0x002fea0003800000 */
.L_x_134:
[----:B------:R-:W-:Y:S05]  /*8390*/  BSYNC B0 ;  /* 0x0000000000007941 */ /* 0x000fea0003800000 */
.L_x_133:
[----:B------:R-:W-:Y:S02]  /*83a0*/  ISETP.NE.AND P0, PT, R60, RZ, PT ;  /* 0x000000ff3c00720c */ /* 0x000fe40003f05270 */
[----:B------:R-:W-:Y:S11]  /*83b0*/  IADD3 R47, PT, PT, R47, 0x1, RZ ;  /* 0x000000012f2f7810 */ /* 0x000ff60007ffe0ff */
[----:B------:R3:W1:Y:S04]  /*83c0*/  @P0 LDS.128 R48, [R4] ;  /* 0x0000000004300984 */ /* 0x0006680000000c00 */
[----:B------:R3:W1:Y:S04]  /*83d0*/  @P0 LDS.128 R56, [R3+0x10] ;  /* 0x0000100003380984 */ /* 0x0006680000000c00 */
[----:B------:R3:W1:Y:S04]  /*83e0*/  @P0 LDS.128 R64, [R2+0x20] ;  /* 0x0000200002400984 */ /* 0x0006680000000c00 */
[----:B------:R3:W1:Y:S02]  /*83f0*/  @P0 LDS.128 R72, [R0+0x30] ;  /* 0x0000300000480984 */ /* 0x0006640000000c00 */
.L_x_132:
[----:B------:R-:W-:Y:S05]  /*8400*/  BSYNC B1 ;  /* 0x0000000000017941 */ /* 0x000fea0003800000 */
.L_x_131:
[----:B---3--:R-:W-:Y:S05]  /*8410*/  VIADD R0, R39, 0x40 ;  /* 0x0000004027007836 */ /* 0x008fea0000000000 */
[----:B------:R-:W-:Y:S04]  /*8420*/  SHF.R.U32.HI R0, RZ, 0x15, R0 ;  /* 0x00000015ff007819 */ /* 0x000fe80000011600 */
[----:B------:R-:W-:Y:S11]  /*8430*/  LOP3.LUT P0, RZ, R0, 0x3, R81, 0x48, !PT ;  /* 0x0000000300ff7812 */ /* 0x000ff60007804851 */
[----:B------:R-:W-:Y:S02]  /*8440*/  @!UPT UIADD3 URZ, UPT, UPT, URZ, URZ, URZ ;  /* 0x000000fffffff290 */ /* 0x000fe4000fffe0ff */
[----:B------:R-:W-:Y:S05]  /*8450*/  @!P0 BRA `(.L_x_136) ;  /* 0x0000000000408947 */ /* 0x000fea0003800000 */
[----:B------:R-:W1:Y:S01]  /*8460*/  LDCU.64 UR8, c[0x4][0x70] ;  /* 0x01000e00ff0877ac */ /* 0x000e620008000a00 */
[----:B------:R-:W-:Y:S01]  /*8470*/  MOV R3, 0x0 ;  /* 0x0000000000037802 */ /* 0x000fe20000000f00 */
[----:B------:R-:W-:Y:S02]  /*8480*/  HFMA2 R12, -RZ, RZ, 0, 5.9604644775390625e-08 ;  /* 0x00000001ff0c7431 */ /* 0x000fe400000001ff */
[----:B------:R-:W-:Y:S02]  /*8490*/  IMAD.MOV.U32 R8, RZ, RZ, 0x192 ;  /* 0x00000192ff087424 */ /* 0x000fe400078e00ff */
[----:B------:R-:W-:Y:S01]  /*84a0*/  IMAD.MOV.U32 R13, RZ, RZ, RZ ;  /* 0x000000ffff0d7224 */ /* 0x000fe200078e00ff */
[----:B------:R-:W3:Y:S01]  /*84b0*/  LDCU.64 UR6, c[0x4][0x78] ;  /* 0x01000f00ff0677ac */ /* 0x000ee20008000a00 */
[----:B------:R-:W2:Y:S01]  /*84c0*/  LDC.64 R2, c[0x4][R3] ;  /* 0x0100000003027b82 */ /* 0x000ea20000000a00 */
[----:B------:R-:W5:Y:S01]  /*84d0*/  LDCU.64 UR4, c[0x4][0x10] ;  /* 0x01000200ff0477ac */ /* 0x000f620008000a00 */
[----:B-1----:R-:W-:Y:S01]  /*84e0*/  MOV R5, UR9 ;  /* 0x0000000900057c02 */ /* 0x002fe20008000f00 */
[----:B------:R-:W-:Y:S01]  /*84f0*/  IMAD.U32 R4, RZ, RZ, UR8 ;  /* 0x00000008ff047e24 */ /* 0x000fe2000f8e00ff */
[----:B---3--:R-:W-:Y:S01]  /*8500*/  MOV R7, UR7 ;  /* 0x0000000700077c02 */ /* 0x008fe20008000f00 */
[----:B------:R-:W-:Y:S01]  /*8510*/  IMAD.U32 R6, RZ, RZ, UR6 ;  /* 0x00000006ff067e24 */ /* 0x000fe2000f8e00ff */
[----:B-----5:R-:W-:Y:S01]  /*8520*/  MOV R11, UR5 ;  /* 0x00000005000b7c02 */ /* 0x020fe20008000f00 */
[----:B------:R-:W-:Y:S02]  /*8530*/  IMAD.U32 R10, RZ, RZ, UR4 ;  /* 0x00000004ff0a7e24 */ /* 0x000fe4000f8e00ff */
[----:B------:R-:W-:Y:S07]  /*8540*/  LEPC R20, `(.L_x_136) ;  /* 0x000000001014794e */ /* 0x000fee0000000000 */
[----:B--2-4-:R-:W-:Y:S05]  /*8550*/  CALL.ABS.NOINC R2 ;  /* 0x0000000002007343 */ /* 0x014fea0003c00000 */
.L_x_136:
[----:B------:R-:W-:Y:S05]  /*8560*/  WARPSYNC.ALL ;  /* 0x0000000000007948 */ /* 0x000fea0003800000 */
[----:B------:R-:W-:Y:S01]  /*8570*/  R2UR UR4, R39 ;  /* 0x00000000270472ca */ /* 0x000fe200000e0000 */
[--C-:B-1----:R-:W-:Y:S01]  /*8580*/  HADD2.F32 R40, -RZ, R48.reuse.H0_H0 ;  /* 0x20000030ff287230 */ /* 0x102fe20000004100 */
[----:B------:R-:W-:Y:S01]  /*8590*/  ISETP.NE.AND P6, PT, R97, RZ, PT ;  /* 0x000000ff6100720c */ /* 0x000fe20003fc5270 */
[----:B------:R-:W-:Y:S01]  /*85a0*/  HADD2.F32 R43, -RZ, R48.H1_H1 ;  /* 0x30000030ff2b7230 */ /* 0x000fe20000004100 */
[----:B------:R-:W-:Y:S01]  /*85b0*/  ISETP.NE.AND P0, PT, R96, RZ, PT ;  /* 0x000000ff6000720c */ /* 0x000fe20003f05270 */
[----:B------:R-:W-:Y:S01]  /*85c0*/  HADD2.F32 R42, -RZ, R49.H0_H0 ;  /* 0x20000031ff2a7230 */ /* 0x000fe20000004100 */
[----:B------:R-:W-:Y:S01]  /*85d0*/  MOV R61, UR45 ;  /* 0x0000002d003d7c02 */ /* 0x000fe20008000f00 */
[--C-:B------:R-:W-:Y:S01]  /*85e0*/  HADD2.F32 R45, -RZ, R51.reuse.H0_H0 ;  /* 0x20000033ff2d7230 */ /* 0x100fe20000004100 */
[----:B------:R-:W-:Y:S01]  /*85f0*/  BSSY.RECONVERGENT B0, `(.L_x_137) ;  /* 0x0000089000007945 */ /* 0x000fe20003800200 */
[----:B------:R-:W-:Y:S04]  /*8600*/  HADD2.F32 R44, -RZ, R51.H1_H1 ;  /* 0x30000033ff2c7230 */ /* 0x000fe80000004100 */
[----:B------:R-:W1:Y:S02]  /*8610*/  LDTM.x32 R4, tmem[UR4+0x40] ;  /* 0x00004004000479ee */ /* 0x000e6400082c0000 */
[----:B------:R-:W-:Y:S02]  /*8620*/  @P6 LEA R61, R61, UR44, 0x3 ;  /* 0x0000002c3d3d6c11 */ /* 0x000fe4000f8e18ff */
[----:B------:R-:W-:Y:S02]  /*8630*/  @P6 SHF.L.U32 R104, R91, 0x1f, RZ ;  /* 0x0000001f5b686819 */ /* 0x000fe400000006ff */
[----:B------:R-:W-:Y:S02]  /*8640*/  @P6 IADD3 R62, PT, PT, R61, 0xa0, RZ ;  /* 0x000000a03d3e6810 */ /* 0x000fe40007ffe0ff */
[----:B------:R-:W-:Y:S02]  /*8650*/  LEA R61, R47, UR44, 0x3 ;  /* 0x0000002c2f3d7c11 */ /* 0x000fe4000f8e18ff */
[----:B------:R-:W-:Y:S01]  /*8660*/  @P6 PRMT R62, R99, 0x654, R62 ;  /* 0x00000654633e6816 */ /* 0x000fe2000000003e */
[C---:B-1----:R-:W-:Y:S01]  /*8670*/  FMUL R0, R38.reuse, R4 ;  /* 0x0000000426007220 */ /* 0x042fe20000400000 */
[C---:B------:R-:W-:Y:S01]  /*8680*/  FMUL R2, R38.reuse, R5 ;  /* 0x0000000526027220 */ /* 0x040fe20000400000 */
[C---:B------:R-:W-:Y:S01]  /*8690*/  FMUL R3, R38.reuse, R6 ;  /* 0x0000000626037220 */ /* 0x040fe20000400000 */
        /* <DEDUP_REMOVED lines=8> */
[----:B----4-:R-:W-:Y:S01]  /*8720*/  F2FP.F16.F32.PACK_AB R68, R2, R0 ;  /* 0x000000000244723e */ /* 0x010fe200000000ff */
[C---:B------:R-:W-:Y:S01]  /*8730*/  FFMA R7, R41.reuse, R40, R7 ;  /* 0x0000002829077223 */ /* 0x040fe20000000007 */
[----:B------:R-:W-:Y:S01]  /*8740*/  FFMA R4, R41, R43, R4 ;  /* 0x0000002b29047223 */ /* 0x000fe20000000004 */
[C---:B------:R-:W-:Y:S01]  /*8750*/  FMUL R5, R38.reuse, R9 ;  /* 0x0000000926057220 */ /* 0x040fe20000400000 */
[C---:B------:R-:W-:Y:S01]  /*8760*/  FMUL R6, R38.reuse, R10 ;  /* 0x0000000a26067220 */ /* 0x040fe20000400000 */
[C---:B------:R-:W-:Y:S01]  /*8770*/  FMUL R11, R38.reuse, R11 ;  /* 0x0000000b260b7220 */ /* 0x040fe20000400000 */
[--C-:B------:R-:W-:Y:S01]  /*8780*/  HADD2.F32 R40, -RZ, R56.reuse.H0_H0 ;  /* 0x20000038ff287230 */ /* 0x100fe20000004100 */
[----:B------:R-:W-:Y:S01]  /*8790*/  F2FP.F16.F32.PACK_AB R69, R7, R3 ;  /* 0x000000030745723e */ /* 0x000fe200000000ff */
[C---:B------:R-:W-:Y:S01]  /*87a0*/  FFMA R5, R41.reuse, R42, R5 ;  /* 0x0000002a29057223 */ /* 0x040fe20000000005 */
[C---:B------:R-:W-:Y:S01]  /*87b0*/  FFMA R6, R41.reuse, R45, R6 ;  /* 0x0000002d29067223 */ /* 0x040fe20000000006 */
[----:B------:R-:W-:Y:S01]  /*87c0*/  FFMA R11, R41, R44, R11 ;  /* 0x0000002c290b7223 */ /* 0x000fe2000000000b */
[C---:B------:R-:W-:Y:S01]  /*87d0*/  FMUL R8, R38.reuse, R12 ;  /* 0x0000000c26087220 */ /* 0x040fe20000400000 */
[----:B------:R-:W-:Y:S01]  /*87e0*/  HADD2.F32 R42, -RZ, R56.H1_H1 ;  /* 0x30000038ff2a7230 */ /* 0x000fe20000004100 */
[----:B------:R-:W-:Y:S01]  /*87f0*/  F2FP.F16.F32.PACK_AB R70, R5, R4 ;  /* 0x000000040546723e */ /* 0x000fe200000000ff */
[C---:B------:R-:W-:Y:S01]  /*8800*/  FMUL R9, R38.reuse, R13 ;  /* 0x0000000d26097220 */ /* 0x040fe20000400000 */
[----:B------:R-:W-:Y:S01]  /*8810*/  F2FP.F16.F32.PACK_AB R71, R11, R6 ;  /* 0x000000060b47723e */ /* 0x000fe200000000ff */
[C---:B------:R-:W-:Y:S01]  /*8820*/  FFMA R8, R41.reuse, R40, R8 ;  /* 0x0000002829087223 */ /* 0x040fe20000000008 */
[--C-:B------:R-:W-:Y:S02]  /*8830*/  HADD2.F32 R43, -RZ, R57.reuse.H0_H0 ;  /* 0x20000039ff2b7230 */ /* 0x100fe40000004100 */
[----:B------:R-:W-:Y:S01]  /*8840*/  FFMA R9, R41, R42, R9 ;  /* 0x0000002a29097223 */ /* 0x000fe20000000009 */
[C---:B------:R-:W-:Y:S01]  /*8850*/  FMUL R10, R38.reuse, R14 ;  /* 0x0000000e260a7220 */ /* 0x040fe20000400000 */
[----:B------:R1:W-:Y:S01]  /*8860*/  STS.128 [R94+0x4000], R68 ;  /* 0x004000445e007388 */ /* 0x0003e20000000c00 */
[----:B------:R-:W-:Y:S02]  /*8870*/  HADD2.F32 R40, -RZ, R57.H1_H1 ;  /* 0x30000039ff287230 */ /* 0x000fe40000004100 */
[C---:B------:R-:W-:Y:S01]  /*8880*/  FMUL R15, R38.reuse, R15 ;  /* 0x0000000f260f7220 */ /* 0x040fe20000400000 */
[----:B------:R-:W-:Y:S01]  /*8890*/  F2FP.F16.F32.PACK_AB R52, R9, R8 ;  /* 0x000000080934723e */ /* 0x000fe200000000ff */
[C---:B------:R-:W-:Y:S01]  /*88a0*/  FFMA R10, R41.reuse, R43, R10 ;  /* 0x0000002b290a7223 */ /* 0x040fe2000000000a */
[--C-:B------:R-:W-:Y:S02]  /*88b0*/  HADD2.F32 R42, -RZ, R58.reuse.H0_H0 ;  /* 0x2000003aff2a7230 */ /* 0x100fe40000004100 */
        /* <DEDUP_REMOVED lines=60> */
[----:B-1----:R-:W-:Y:S01]  /*8c80*/  F2FP.F16.F32.PACK_AB R68, R17, R16 ;  /* 0x000000101144723e */ /* 0x002fe200000000ff */
        /* <DEDUP_REMOVED lines=31> */
.L_x_138:
[----:B------:R-:W-:Y:S05]  /*8e80*/  BSYNC.RECONVERGENT B0 ;  /* 0x0000000000007941 */ /* 0x000fea0003800200 */
.L_x_137:
[----:B------:R-:W-:Y:S01]  /*8e90*/  BAR.SYNC.DEFER_BLOCKING 0x1, 0x80 ;  /* 0x0042000000007b1d */ /* 0x000fe20000010000 */
[----:B------:R-:W-:Y:S04]  /*8ea0*/  UIADD3 UR4, UPT, UPT, UR45, 0x1, URZ ;  /* 0x000000012d047890 */ /* 0x000fe8000fffe0ff */
[----:B------:R-:W-:Y:S04]  /*8eb0*/  UISETP.NE.AND UP0, UPT, UR4, 0x4, UPT ;  /* 0x000000040400788c */ /* 0x000fe8000bf05270 */
[----:B------:R-:W-:Y:S01]  /*8ec0*/  USEL UR46, UR4, URZ, UP0 ;  /* 0x000000ff042e7287 */ /* 0x000fe20008000000 */
[----:B------:R1:W-:Y:S01]  /*8ed0*/  @P6 SYNCS.ARRIVE.TRANS64.RED.A1T0 RZ, [R62+URZ], RZ ;  /* 0x000000ff3eff69a7 */ /* 0x0003e200081004ff */
[----:B------:R-:W-:Y:S01]  /*8ee0*/  BSSY B1, `(.L_x_139) ;  /* 0x0000017000017945 */ /* 0x000fe20003800000 */
[----:B------:R-:W4:Y:S02]  /*8ef0*/  @P6 SYNCS.PHASECHK.TRANS64.TRYWAIT P0, [R61+URZ+0x80], R104 ;  /* 0x000080683d0065a7 */ /* 0x000f2400080011ff */
[----:B----4-:R-:W-:Y:S01]  /*8f00*/  @P6 SEL R46, RZ, 0x1, !P0 ;  /* 0x00000001ff2e6807 */ /* 0x010fe20004000000 */
        /* <DEDUP_REMOVED lines=13> */
.L_x_142:
[----:B------:R-:W-:Y:S05]  /*8fe0*/  BSYNC B0 ;  /* 0x0000000000007941 */ /* 0x000fea0003800000 */
.L_x_141:
[----:B------:R-:W-:Y:S11]  /*8ff0*/  ISETP.NE.AND P0, PT, R60, RZ, PT ;  /* 0x000000ff3c00720c */ /* 0x000ff60003f05270 */
[----:B------:R-:W-:Y:S02]  /*9000*/  @!UPT UIADD3 URZ, UPT, UPT, URZ, URZ, URZ ;  /* 0x000000fffffff290 */ /* 0x000fe4000fffe0ff */
[----:B------:R4:W1:Y:S04]  /*9010*/  @P0 LDS.128 R48, [R3] ;  /* 0x0000000003300984 */ /* 0x0008680000000c00 */
[----:B------:R4:W1:Y:S04]  /*9020*/  @P0 LDS.128 R56, [R2+0x10] ;  /* 0x0000100002380984 */ /* 0x0008680000000c00 */
[----:B------:R4:W1:Y:S04]  /*9030*/  @P0 LDS.128 R64, [R0+0x20] ;  /* 0x0000200000400984 */ /* 0x0008680000000c00 */
[----:B------:R4:W1:Y:S02]  /*9040*/  @P0 LDS.128 R72, [R47+0x30] ;  /* 0x000030002f480984 */ /* 0x0008640000000c00 */
.L_x_140:
[----:B------:R-:W-:Y:S05]  /*9050*/  BSYNC B1 ;  /* 0x0000000000017941 */ /* 0x000fea0003800000 */
.L_x_139:
[----:B----4-:R-:W-:Y:S05]  /*9060*/  VIADD R0, R39, 0x60 ;  /* 0x0000006027007836 */ /* 0x010fea0000000000 */
[----:B------:R-:W-:Y:S04]  /*9070*/  SHF.R.U32.HI R0, RZ, 0x15, R0 ;  /* 0x00000015ff007819 */ /* 0x000fe80000011600 */
[----:B------:R-:W-:Y:S11]  /*9080*/  LOP3.LUT P0, RZ, R0, 0x3, R81, 0x48, !PT ;  /* 0x0000000300ff7812 */ /* 0x000ff60007804851 */
[----:B------:R-:W-:Y:S02]  /*9090*/  @!UPT UIADD3 URZ, UPT, UPT, URZ, URZ, URZ ;  /* 0x000000fffffff290 */ /* 0x000fe4000fffe0ff */
[----:B------:R-:W-:Y:S05]  /*90a0*/  @!P0 BRA `(.L_x_144) ;  /* 0x0000000000408947 */ /* 0x000fea0003800000 */
[----:B------:R-:W4:Y:S01]  /*90b0*/  LDCU.64 UR8, c[0x4][0x70] ;  /* 0x01000e00ff0877ac */ /* 0x000f220008000a00 */
[----:B------:R-:W-:Y:S01]  /*90c0*/  MOV R3, 0x0 ;  /* 0x0000000000037802 */ /* 0x000fe20000000f00 */
[----:B------:R-:W-:Y:S02]  /*90d0*/  HFMA2 R12, -RZ, RZ, 0, 5.9604644775390625e-08 ;  /* 0x00000001ff0c7431 */ /* 0x000fe400000001ff */
[----:B------:R-:W-:Y:S02]  /*90e0*/  IMAD.MOV.U32 R8, RZ, RZ, 0x192 ;  /* 0x00000192ff087424 */ /* 0x000fe400078e00ff */
[----:B------:R-:W-:Y:S01]  /*90f0*/  IMAD.MOV.U32 R13, RZ, RZ, RZ ;  /* 0x000000ffff0d7224 */ /* 0x000fe200078e00ff */
[----:B------:R-:W5:Y:S01]  /*9100*/  LDCU.64 UR6, c[0x4][0x78] ;  /* 0x01000f00ff0677ac */ /* 0x000f620008000a00 */
[----:B------:R-:W2:Y:S01]  /*9110*/  LDC.64 R2, c[0x4][R3] ;  /* 0x0100000003027b82 */ /* 0x000ea20000000a00 */
[----:B------:R-:W3:Y:S01]  /*9120*/  LDCU.64 UR4, c[0x4][0x10] ;  /* 0x01000200ff0477ac */ /* 0x000ee20008000a00 */
[----:B----4-:R-:W-:Y:S01]  /*9130*/  MOV R5, UR9 ;  /* 0x0000000900057c02 */ /* 0x010fe20008000f00 */
[----:B-1----:R-:W-:Y:S01]  /*9140*/  IMAD.U32 R4, RZ, RZ, UR8 ;  /* 0x00000008ff047e24 */ /* 0x002fe2000f8e00ff */
[----:B-----5:R-:W-:Y:S01]  /*9150*/  MOV R7, UR7 ;  /* 0x0000000700077c02 */ /* 0x020fe20008000f00 */
[----:B------:R-:W-:Y:S01]  /*9160*/  IMAD.U32 R6, RZ, RZ, UR6 ;  /* 0x00000006ff067e24 */ /* 0x000fe2000f8e00ff */
[----:B---3--:R-:W-:Y:S01]  /*9170*/  MOV R11, UR5 ;  /* 0x00000005000b7c02 */ /* 0x008fe20008000f00 */
[----:B------:R-:W-:Y:S02]  /*9180*/  IMAD.U32 R10, RZ, RZ, UR4 ;  /* 0x00000004ff0a7e24 */ /* 0x000fe4000f8e00ff */
[----:B------:R-:W-:Y:S07]  /*9190*/  LEPC R20, `(.L_x_144) ;  /* 0x000000001014794e */ /* 0x000fee0000000000 */
[----:B--2---:R-:W-:Y:S05]  /*91a0*/  CALL.ABS.NOINC R2 ;  /* 0x0000000002007343 */ /* 0x004fea0003c00000 */
.L_x_144:
[----:B------:R-:W-:Y:S01]  /*91b0*/  ISETP.NE.AND P0, PT, R96, RZ, PT ;  /* 0x000000ff6000720c */ /* 0x000fe20003f05270 */
[----:B------:R-:W-:Y:S05]  /*91c0*/  WARPSYNC.ALL ;  /* 0x0000000000007948 */ /* 0x000fea0003800000 */
[----:B------:R-:W-:Y:S01]  /*91d0*/  R2UR UR4, R39 ;  /* 0x00000000270472ca */ /* 0x000fe200000e0000 */
[--C-:B-1----:R-:W-:Y:S01]  /*91e0*/  HADD2.F32 R40, -RZ, R48.reuse.H0_H0 ;  /* 0x20000030ff287230 */ /* 0x102fe20000004100 */
[----:B------:R-:W-:Y:S01]  /*91f0*/  IADD3 R98, PT, PT, R98, 0x110, RZ ;  /* 0x0000011062627810 */ /* 0x000fe20007ffe0ff */
[----:B------:R-:W-:Y:S01]  /*9200*/  HADD2.F32 R42, -RZ, R48.H1_H1 ;  /* 0x30000030ff2a7230 */ /* 0x000fe20000004100 */
[----:B------:R-:W-:Y:S01]  /*9210*/  BSSY.RECONVERGENT B0, `(.L_x_145) ;  /* 0x0000089000007945 */ /* 0x000fe20003800200 */
[--C-:B------:R-:W-:Y:S01]  /*9220*/  HADD2.F32 R43, -RZ, R49.reuse.H0_H0 ;  /* 0x20000031ff2b7230 */ /* 0x100fe20000004100 */
[----:B------:R-:W-:Y:S01]  /*9230*/  LOP3.LUT R98, R98, 0xfefffff8, RZ, 0xc0, !PT ;  /* 0xfefffff862627812 */ /* 0x000fe200078ec0ff */
[----:B------:R-:W-:Y:S02]  /*9240*/  HADD2.F32 R44, -RZ, R49.H1_H1 ;  /* 0x30000031ff2c7230 */ /* 0x000fe40000004100 */
[--C-:B------:R-:W-:Y:S02]  /*9250*/  HADD2.F32 R45, -RZ, R50.reuse.H0_H0 ;  /* 0x20000032ff2d7230 */ /* 0x100fe40000004100 */
[----:B------:R-:W-:Y:S02]  /*9260*/  HADD2.F32 R46, -RZ, R50.H1_H1 ;  /* 0x30000032ff2e7230 */ /* 0x000fe40000004100 */
[----:B------:R-:W1:Y:S01]  /*9270*/  LDTM.x32 R4, tmem[UR4+0x60] ;  /* 0x00006004000479ee */ /* 0x000e6200082c0000 */
[----:B------:R-:W-:Y:S01]  /*9280*/  NOP ;  /* 0x0000000000007918 */ /* 0x000fe20000000000 */
[----:B-1----:R1:W-:Y:S01]  /*9290*/  SYNCS.ARRIVE.TRANS64.RED.A1T0 RZ, [R98+URZ], RZ ;  /* 0x000000ff62ff79a7 */ /* 0x0023e200081004ff */
[--C-:B------:R-:W-:Y:S02]  /*92a0*/  HADD2.F32 R47, -RZ, R51.reuse.H0_H0 ;  /* 0x20000033ff2f7230 */ /* 0x100fe40000004100 */
[----:B------:R-:W-:Y:S02]  /*92b0*/  HADD2.F32 R48, -RZ, R51.H1_H1 ;  /* 0x30000033ff307230 */ /* 0x000fe40000004100 */
[--C-:B------:R-:W-:Y:S02]  /*92c0*/  HADD2.F32 R49, -RZ, R56.reuse.H0_H0 ;  /* 0x20000038ff317230 */ /* 0x100fe40000004100 */
[----:B------:R-:W-:Y:S02]  /*92d0*/  HADD2.F32 R51, -RZ, R56.H1_H1 ;  /* 0x30000038ff337230 */ /* 0x000fe40000004100 */
[--C-:B------:R-:W-:Y:S02]  /*92e0*/  HADD2.F32 R50, -RZ, R57.reuse.H0_H0 ;  /* 0x20000039ff327230 */ /* 0x100fe40000004100 */
[----:B---3--:R-:W-:Y:S02]  /*92f0*/  HADD2.F32 R52, -RZ, R57.H1_H1 ;  /* 0x30000039ff347230 */ /* 0x008fe40000004100 */
[--C-:B------:R-:W-:Y:S02]  /*9300*/  HADD2.F32 R53, -RZ, R58.reuse.H0_H0 ;  /* 0x2000003aff357230 */ /* 0x100fe40000004100 */
[----:B------:R-:W-:Y:S02]  /*9310*/  HADD2.F32 R54, -RZ, R58.H1_H1 ;  /* 0x3000003aff367230 */ /* 0x000fe40000004100 */
[--C-:B------:R-:W-:Y:S02]  /*9320*/  HADD2.F32 R55, -RZ, R59.reuse.H0_H0 ;  /* 0x2000003bff377230 */ /* 0x100fe40000004100 */
[----:B------:R-:W-:Y:S02]  /*9330*/  HADD2.F32 R56, -RZ, R59.H1_H1 ;  /* 0x3000003bff387230 */ /* 0x000fe40000004100 */
[--C-:B------:R-:W-:Y:S02]  /*9340*/  HADD2.F32 R57, -RZ, R64.reuse.H0_H0 ;  /* 0x20000040ff397230 */ /* 0x100fe40000004100 */
[C---:B------:R-:W-:Y:S01]  /*9350*/  FMUL R4, R38.reuse, R4 ;  /* 0x0000000426047220 */ /* 0x040fe20000400000 */
[C---:B------:R-:W-:Y:S01]  /*9360*/  FMUL R5, R38.reuse, R5 ;  /* 0x0000000526057220 */ /* 0x040fe20000400000 */
[C---:B------:R-:W-:Y:S01]  /*9370*/  FMUL R6, R38.reuse, R6 ;  /* 0x0000000626067220 */ /* 0x040fe20000400000 */
[C---:B------:R-:W-:Y:S01]  /*9380*/  FMUL R7, R38.reuse, R7 ;  /* 0x0000000726077220 */ /* 0x040fe20000400000 */
[C---:B------:R-:W-:Y:S01]  /*9390*/  FFMA R4, R41.reuse, R40, R4 ;  /* 0x0000002829047223 */ /* 0x040fe20000000004 */
[C---:B------:R-:W-:Y:S01]  /*93a0*/  FFMA R5, R41.reuse, R42, R5 ;  /* 0x0000002a29057223 */ /* 0x040fe20000000005 */
[C---:B------:R-:W-:Y:S01]  /*93b0*/  FFMA R6, R41.reuse, R43, R6 ;  /* 0x0000002b29067223 */ /* 0x040fe20000000006 */
[----:B------:R-:W-:Y:S01]  /*93c0*/  FFMA R7, R41, R44, R7 ;  /* 0x0000002c29077223 */ /* 0x000fe20000000007 */
[C---:B------:R-:W-:Y:S01]  /*93d0*/  FMUL R8, R38.reuse, R8 ;  /* 0x0000000826087220 */ /* 0x040fe20000400000 */
[C---:B------:R-:W-:Y:S01]  /*93e0*/  FMUL R9, R38.reuse, R9 ;  /* 0x0000000926097220 */ /* 0x040fe20000400000 */
[----:B------:R-:W-:Y:S01]  /*93f0*/  F2FP.F16.F32.PACK_AB R100, R5, R4 ;  /* 0x000000040564723e */ /* 0x000fe200000000ff */
[C---:B------:R-:W-:Y:S01]  /*9400*/  FMUL R10, R38.reuse, R10 ;  /* 0x0000000a260a7220 */ /* 0x040fe20000400000 */
[----:B------:R-:W-:Y:S01]  /*9410*/  F2FP.F16.F32.PACK_AB R101, R7, R6 ;  /* 0x000000060765723e */ /* 0x000fe200000000ff */
[C---:B------:R-:W-:Y:S01]  /*9420*/  FFMA R8, R41.reuse, R45, R8 ;  /* 0x0000002d29087223 */ /* 0x040fe20000000008 */
[C---:B------:R-:W-:Y:S01]  /*9430*/  FFMA R9, R41.reuse, R46, R9 ;  /* 0x0000002e29097223 */ /* 0x040fe20000000009 */
[----:B------:R-:W-:Y:S01]  /*9440*/  FFMA R10, R41, R47, R10 ;  /* 0x0000002f290a7223 */ /* 0x000fe2000000000a */
[C---:B------:R-:W-:Y:S01]  /*9450*/  FMUL R11, R38.reuse, R11 ;  /* 0x0000000b260b7220 */ /* 0x040fe20000400000 */
[C---:B------:R-:W-:Y:S01]  /*9460*/  FMUL R0, R38.reuse, R12 ;  /* 0x0000000c26007220 */ /* 0x040fe20000400000 */
[C---:B------:R-:W-:Y:S01]  /*9470*/  FMUL R2, R38.reuse, R13 ;  /* 0x0000000d26027220 */ /* 0x040fe20000400000 */
[----:B------:R-:W-:Y:S01]  /*9480*/  F2FP.F16.F32.PACK_AB R102, R9, R8 ;  /* 0x000000080966723e */ /* 0x000fe200000000ff */
[C---:B------:R-:W-:Y:S01]  /*9490*/  FFMA R11, R41.reuse, R48, R11 ;  /* 0x00000030290b7223 */ /* 0x040fe2000000000b */
[C---:B------:R-:W-:Y:S01]  /*94a0*/  FFMA R0, R41.reuse, R49, R0 ;  /* 0x0000003129007223 */ /* 0x040fe20000000000 */
[C---:B------:R-:W-:Y:S01]  /*94b0*/  FFMA R2, R41.reuse, R51, R2 ;  /* 0x0000003329027223 */ /* 0x040fe20000000002 */
[C---:B------:R-:W-:Y:S01]  /*94c0*/  FMUL R3, R38.reuse, R14 ;  /* 0x0000000e26037220 */ /* 0x040fe20000400000 */
[C---:B------:R-:W-:Y:S01]  /*94d0*/  FMUL R15, R38.reuse, R15 ;  /* 0x0000000f260f7220 */ /* 0x040fe20000400000 */
[C---:B------:R-:W-:Y:S01]  /*94e0*/  FMUL R12, R38.reuse, R16 ;  /* 0x00000010260c7220 */ /* 0x040fe20000400000 */
[C---:B------:R-:W-:Y:S01]  /*94f0*/  FMUL R13, R38.reuse, R17 ;  /* 0x00000011260d7220 */ /* 0x040fe20000400000 */
[C---:B------:R-:W-:Y:S01]  /*9500*/  FFMA R3, R41.reuse, R50, R3 ;  /* 0x0000003229037223 */ /* 0x040fe20000000003 */
[C---:B------:R-:W-:Y:S01]  /*9510*/  FMUL R14, R38.reuse, R18 ;  /* 0x00000012260e7220 */ /* 0x040fe20000400000 */
[----:B------:R-:W-:Y:S01]  /*9520*/  FFMA R15, R41, R52, R15 ;  /* 0x00000034290f7223 */ /* 0x000fe2000000000f */
[C---:B------:R-:W-:Y:S01]  /*9530*/  FMUL R19, R38.reuse, R19 ;  /* 0x0000001326137220 */ /* 0x040fe20000400000 */
[----:B------:R-:W-:Y:S01]  /*9540*/  F2FP.F16.F32.PACK_AB R103, R11, R10 ;  /* 0x0000000a0b67723e */ /* 0x000fe200000000ff */
[C---:B------:R-:W-:Y:S01]  /*9550*/  FFMA R12, R41.reuse, R53, R12 ;  /* 0x00000035290c7223 */ /* 0x040fe2000000000c */
[----:B------:R-:W-:Y:S02]  /*9560*/  HADD2.F32 R58, -RZ, R64.H1_H1 ;  /* 0x30000040ff3a7230 */ /* 0x000fe40000004100 */
[C---:B------:R-:W-:Y:S01]  /*9570*/  FMUL R16, R38.reuse, R20 ;  /* 0x0000001426107220 */ /* 0x040fe20000400000 */
[C---:B------:R-:W-:Y:S01]  /*9580*/  FFMA R13, R41.reuse, R54, R13 ;  /* 0x00000036290d7223 */ /* 0x040fe2000000000d */
[----:B------:R1:W-:Y:S01]  /*9590*/  STS.128 [R94+0x6000], R100 ;  /* 0x006000645e007388 */ /* 0x0003e20000000c00 */
[--C-:B------:R-:W-:Y:S02]  /*95a0*/  HADD2.F32 R59, -RZ, R65.reuse.H0_H0 ;  /* 0x20000041ff3b7230 */ /* 0x100fe40000004100 */
[C---:B------:R-:W-:Y:S01]  /*95b0*/  FMUL R17, R38.reuse, R21 ;  /* 0x0000001526117220 */ /* 0x040fe20000400000 */
[C---:B------:R-:W-:Y:S01]  /*95c0*/  FFMA R14, R41.reuse, R55, R14 ;  /* 0x00000037290e7223 */ /* 0x040fe2000000000e */
[----:B------:R-:W-:Y:S02]  /*95d0*/  HADD2.F32 R60, -RZ, R65.H1_H1 ;  /* 0x30000041ff3c7230 */ /* 0x000fe40000004100 */
[C---:B------:R-:W-:Y:S01]  /*95e0*/  FMUL R18, R38.reuse, R22 ;  /* 0x0000001626127220 */ /* 0x040fe20000400000 */
[C---:B------:R-:W-:Y:S01]  /*95f0*/  FFMA R19, R41.reuse, R56, R19 ;  /* 0x0000003829137223 */ /* 0x040fe20000000013 */
        /* <DEDUP_REMOVED lines=13> */
[----:B------:R-:W-:Y:S01]  /*96d0*/  FMUL R27, R38, R27 ;  /* 0x0000001b261b7220 */ /* 0x000fe20000400000 */
[----:B------:R-:W-:Y:S01]  /*96e0*/  F2FP.F16.F32.PACK_AB R104, R2, R0 ;  /* 0x000000000268723e */ /* 0x000fe200000000ff */
[----:B------:R-:W-:Y:S01]  /*96f0*/  FFMA R20, R41, R61, R20 ;  /* 0x0000003d29147223 */ /* 0x000fe20000000014 */
[----:B------:R-:W-:Y:S01]  /*9700*/  F2FP.F16.F32.PACK_AB R105, R15, R3 ;  /* 0x000000030f69723e */ /* 0x000fe200000000ff */
[----:B------:R-:W-:Y:S01]  /*9710*/  HADD2.F32 R66, -RZ, R72.H1_H1 ;  /* 0x30000048ff427230 */ /* 0x000fe20000004100 */
[----:B------:R-:W-:Y:S01]  /*9720*/  F2FP.F16.F32.PACK_AB R106, R13, R12 ;  /* 0x0000000c0d6a723e */ /* 0x000fe200000000ff */
[C---:B------:R-:W-:Y:S01]  /*9730*/  FMUL R24, R38.reuse, R28 ;  /* 0x0000001c26187220 */ /* 0x040fe20000400000 */
[----:B------:R-:W-:Y:S01]  /*9740*/  F2FP.F16.F32.PACK_AB R107, R19, R14 ;  /* 0x0000000e136b723e */ /* 0x000fe200000000ff */
[C---:B------:R-:W-:Y:S01]  /*9750*/  FFMA R21, R41.reuse, R62, R21 ;  /* 0x0000003e29157223 */ /* 0x040fe20000000015 */
[--C-:B------:R-:W-:Y:S02]  /*9760*/  HADD2.F32 R67, -RZ, R73.reuse.H0_H0 ;  /* 0x20000049ff437230 */ /* 0x100fe40000004100 */
[C---:B------:R-:W-:Y:S01]  /*9770*/  FMUL R25, R38.reuse, R29 ;  /* 0x0000001d26197220 */ /* 0x040fe20000400000 */
[C---:B------:R-:W-:Y:S01]  /*9780*/  FFMA R22, R41.reuse, R63, R22 ;  /* 0x0000003f29167223 */ /* 0x040fe20000000016 */
[----:B------:R1:W-:Y:S01]  /*9790*/  STS.128 [R93+0x6010], R104 ;  /* 0x006010685d007388 */ /* 0x0003e20000000c00 */
        /* <DEDUP_REMOVED lines=39> */
[----:B------:R-:W-:Y:S02]  /*9a10*/  UIADD3 UR9, UPT, UPT, UR49, 0x60, URZ ;  /* 0x0000006031097890 */ /* 0x000fe4000fffe0ff */
[----:B------:R-:W-:Y:S01]  /*9a20*/  UIADD3 UR8, UPT, UPT, UR44, 0x6200, URZ ;  /* 0x000062002c087890 */ /* 0x000fe2000fffe0ff */
[----:B------:R-:W-:Y:S01]  /*9a30*/  UMOV UR10, UR50 ;  /* 0x00000032000a7c82 */ /* 0x000fe20008000000 */
[----:B------:R-:W-:Y:S01]  /*9a40*/  UMOV UR11, UR36 ;  /* 0x00000024000b7c82 */ /* 0x000fe20008000000 */
[----:B---3--:R-:W-:Y:S04]  /*9a50*/  UIADD3 UR4, UP0, UPT, UR6, 0x680, URZ ;  /* 0x0000068006047890 */ /* 0x008fe8000ff1e0ff */
[----:B------:R-:W-:Y:S09]  /*9a60*/  UIADD3.X UR5, UPT, UPT, URZ, UR7, URZ, UP0, !UPT ;  /* 0x00000007ff057290 */ /* 0x000ff200087fe4ff */
[----:B------:R3:W-:Y:S01]  /*9a70*/  UTMASTG.3D [UR8], [UR4] ;  /* 0x00000008040073b5 */ /* 0x0007e20008010000 */
[----:B------:R0:W-:Y:S01]  /*9a80*/  UTMACMDFLUSH ;  /* 0x00000000000079b7 */ /* 0x0001e20000000000 */
[----:B---3--:R-:W-:Y:S04]  /*9a90*/  DEPBAR.LE SB0, 0x1 ;  /* 0x000080400000791a */ /* 0x008fe80000000000 */
.L_x_146:
[----:B------:R-:W-:Y:S05]  /*9aa0*/  BSYNC.RECONVERGENT B0 ;  /* 0x0000000000007941 */ /* 0x000fea0003800200 */
.L_x_145:
[----:B------:R-:W-:Y:S01]  /*9ab0*/  BAR.SYNC.DEFER_BLOCKING 0x1, 0x80 ;  /* 0x0042000000007b1d */ /* 0x000fe20000010000 */
[----:B------:R-:W-:Y:S01]  /*9ac0*/  UISETP.NE.AND UP0, UPT, UR47, -0x4, UPT ;  /* 0xfffffffc2f00788c */ /* 0x000fe2000bf05270 */
[----:B------:R-:W-:Y:S08]  /*9ad0*/  IADD3 R0, PT, PT, R36, 0x1, RZ ;  /* 0x0000000124007810 */ /* 0x000ff00007ffe0ff */
[----:B------:R-:W-:Y:S05]  /*9ae0*/  BRA.U !UP0, `(.L_x_147) ;  /* 0x0000000108247547 */ /* 0x000fea000b800000 */
[----:B------:R-:W-:Y:S01]  /*9af0*/  ISETP.NE.AND P0, PT, R97, RZ, PT ;  /* 0x000000ff6100720c */ /* 0x000fe20003f05270 */
[----:B------:R-:W-:Y:S01]  /*9b00*/  IMAD.U32 R2, RZ, RZ, UR46 ;  /* 0x0000002eff027e24 */ /* 0x000fe2000f8e00ff */
[----:B------:R-:W-:Y:S04]  /*9b10*/  UIADD3 UR4, UPT, UPT, UR46, 0x1, URZ ;  /* 0x000000012e047890 */ /* 0x000fe8000fffe0ff */
[----:B------:R-:W-:Y:S04]  /*9b20*/  UISETP.NE.AND UP0, UPT, UR4, 0x4, UPT ;  /* 0x000000040400788c */ /* 0x000fe8000bf05270 */
[----:B------:R-:W-:Y:S03]  /*9b30*/  USEL UR46, UR4, URZ, UP0 ;  /* 0x000000ff042e7287 */ /* 0x000fe60008000000 */
[----:B------:R-:W-:Y:S05]  /*9b40*/  @P0 LEA R2, R2, UR44, 0x3 ;  /* 0x0000002c02020c11 */ /* 0x000fea000f8e18ff */
[----:B------:R-:W-:Y:S05]  /*9b50*/  @P0 VIADD R2, R2, 0xa0 ;  /* 0x000000a002020836 */ /* 0x000fea0000000000 */
[----:B------:R-:W-:Y:S04]  /*9b60*/  @P0 PRMT R2, R99, 0x654, R2 ;  /* 0x0000065463020816 */ /* 0x000fe80000000002 */
[----:B------:R3:W-:Y:S03]  /*9b70*/  @P0 SYNCS.ARRIVE.TRANS64.RED.A1T0 RZ, [R2+URZ], RZ ;  /* 0x000000ff02ff09a7 */ /* 0x0007e600081004ff */
.L_x_147:
[----:B------:R-:W-:Y:S01]  /*9b80*/  R2UR UR5, R82 ;  /* 0x00000000520572ca */ /* 0x000fe200000e0000 */
[----:B------:R-:W-:Y:S01]  /*9b90*/  UISETP.NE.AND UP0, UPT, UR61, URZ, UPT ;  /* 0x000000ff3d00728c */ /* 0x000fe2000bf05270 */
[----:B------:R-:W-:Y:S01]  /*9ba0*/  R2UR UR4, R83 ;  /* 0x00000000530472ca */ /* 0x000fe200000e0000 */
[----:B------:R-:W-:Y:S01]  /*9bb0*/  UIADD3 UR47, UPT, UPT, UR47, 0x4, URZ ;  /* 0x000000042f2f7890 */ /* 0x000fe2000fffe0ff */
[----:B------:R-:W-:Y:S01]  /*9bc0*/  ISETP.NE.AND P0, PT, R87, 0x2, PT ;  /* 0x000000025700780c */ /* 0x000fe20003f05270 */
[----:B------:R-:W-:Y:S01]  /*9bd0*/  UMOV UR36, UR60 ;  /* 0x0000003c00247c82 */ /* 0x000fe20008000000 */
[----:B------:R-:W-:Y:S02]  /*9be0*/  ISETP.NE.AND P1, PT, R0, 0x4, PT ;  /* 0x000000040000780c */ /* 0x000fe40003f25270 */
[----:B---3--:R-:W-:Y:S02]  /*9bf0*/  SEL R2, RZ, 0x1, P0 ;  /* 0x00000001ff027807 */ /* 0x008fe40000000000 */
[----:B------:R-:W-:Y:S02]  /*9c00*/  SEL R3, RZ, 0x1, P1 ;  /* 0x00000001ff037807 */ /* 0x000fe40000800000 */
[----:B------:R-:W-:Y:S01]  /*9c10*/  LOP3.LUT R89, R89, R2, RZ, 0x3c, !PT ;  /* 0x0000000259597212 */ /* 0x000fe200078e3cff */
[----:B------:R-:W-:Y:S01]  /*9c20*/  UIADD3 UR34, UPT, UPT, UR37, UR5, URZ ;  /* 0x0000000525227290 */ /* 0x000fe2000fffe0ff */
[----:B------:R-:W-:Y:S01]  /*9c30*/  LOP3.LUT R90, R90, R3, RZ, 0x3c, !PT ;  /* 0x000000035a5a7212 */ /* 0x000fe200078e3cff */
[----:B------:R-:W-:Y:S01]  /*9c40*/  UIADD3 UR35, UPT, UPT, UR38, UR4, URZ ;  /* 0x0000000426237290 */ /* 0x000fe2000fffe0ff */
[----:B------:R-:W-:Y:S02]  /*9c50*/  SEL R87, R87, RZ, P0 ;  /* 0x000000ff57577207 */ /* 0x000fe40000000000 */
[----:B------:R-:W-:Y:S01]  /*9c60*/  SEL R36, R0, RZ, P1 ;  /* 0x000000ff00247207 */ /* 0x000fe20000800000 */
[----:B------:R-:W-:Y:S08]  /*9c70*/  BRA.U UP0, `(.L_x_148) ;  /* 0xffffffbd00f07547 */ /* 0x000ff0000b83ffff */
[----:B------:R-:W-:-:S13]  /*9c80*/  R2UR UR4, R84 ;  /* 0x00000000540472ca */ /* 0x000fda00000e0000 */
[----:B------:R-:W-:-:S09]  /*9c90*/  UISETP.NE.AND UP0, UPT, UR4, URZ, UPT ;  /* 0x000000ff0400728c */ /* 0x000fd2000bf05270 */
[----:B------:R-:W-:Y:S05]  /*9ca0*/  BRA.U !UP0, `(.L_x_149) ;  /* 0x0000000108487547 */ /* 0x000fea000b800000 */
[----:B------:R-:W3:Y:S02]  /*9cb0*/  LDCU.64 UR4, c[0x0][0x890] ;  /* 0x00011200ff0477ac */ /* 0x000ee40008000a00 */
[----:B---3--:R-:W-:-:S04]  /*9cc0*/  UISETP.NE.U32.AND UP0, UPT, UR4, URZ, UPT ;  /* 0x000000ff0400728c */ /* 0x008fc8000bf05070 */
[----:B------:R-:W-:-:S09]  /*9cd0*/  UISETP.NE.AND.EX UP0, UPT, UR5, URZ, UPT, UP0 ;  /* 0x000000ff0500728c */ /* 0x000fd2000bf05300 */
[----:B------:R-:W-:Y:S05]  /*9ce0*/  BRA.U UP0, `(.L_x_150) ;  /* 0x00000001000c7547 */ /* 0x000fea000b800000 */
[----:B------:R-:W-:-:S13]  /*9cf0*/  FSETP.NEU.AND P0, PT, R41, RZ, PT ;  /* 0x000000ff2900720b */ /* 0x000fda0003f0d000 */
[----:B------:R-:W-:Y:S05]  /*9d00*/  @!P0 EXIT ;  /* 0x000000000000894d */ /* 0x000fea0003800000 */
[----:B------:R-:W-:Y:S05]  /*9d10*/  BRA `(.L_x_149) ;  /* 0x00000000002c7947 */ /* 0x000fea0003800000 */
.L_x_150:
[----:B------:R-:W-:Y:S01]  /*9d20*/  ISETP.NE.AND P0, PT, R86, RZ, PT ;  /* 0x000000ff5600720c */ /* 0x000fe20003f05270 */
[----:B------:R-:W-:-:S12]  /*9d30*/  BSSY.RECONVERGENT B0, `(.L_x_149) ;  /* 0x0000009000007945 */ /* 0x000fd80003800200 */
[----:B------:R-:W-:Y:S05]  /*9d40*/  @P0 BRA `(.L_x_151) ;  /* 0x0000000000140947 */ /* 0x000fea0003800000 */
[----:B------:R-:W3:Y:S02]  /*9d50*/  LDCU.64 UR4, c[0x0][0x888] ;  /* 0x00011100ff0477ac */ /* 0x000ee40008000a00 */
[----:B---3--:R-:W-:-:S04]  /*9d60*/  ISETP.NE.U32.AND P0, PT, RZ, UR4, PT ;  /* 0x00000004ff007c0c */ /* 0x008fc8000bf05070 */
[----:B------:R-:W-:-:S13]  /*9d70*/  ISETP.NE.AND.EX P0, PT, RZ, UR5, PT, P0 ;  /* 0x00000005ff007c0c */ /* 0x000fda000bf05300 */
[----:B------:R-:W-:Y:S05]  /*9d80*/  @!P0 EXIT ;  /* 0x000000000000894d */ /* 0x000fea0003800000 */
[----:B------:R-:W-:Y:S05]  /*9d90*/  BRA `(.L_x_152) ;  /* 0x0000000000087947 */ /* 0x000fea0003800000 */
.L_x_151:
[----:B------:R-:W-:-:S13]  /*9da0*/  FSETP.NEU.AND P0, PT, R41, RZ, PT ;  /* 0x000000ff2900720b */ /* 0x000fda0003f0d000 */
[----:B------:R-:W-:Y:S05]  /*9db0*/  @!P0 EXIT ;  /* 0x000000000000894d */ /* 0x000fea0003800000 */
.L_x_152:
[----:B------:R-:W-:Y:S05]  /*9dc0*/  BSYNC.RECONVERGENT B0 ;  /* 0x0000000000007941 */ /* 0x000fea0003800200 */
.L_x_149:
[----:B------:R-:W3:Y:S01]  /*9dd0*/  S2UR UR5, SR_CgaCtaId ;  /* 0x00000000000579c3 */ /* 0x000ee20000008800 */
[----:B------:R-:W-:Y:S01]  /*9de0*/  ULEA UR4, UR46, UR44, 0x3 ;  /* 0x0000002c2e047291 */ /* 0x000fe2000f8e18ff */
[----:B------:R-:W-:-:S04]  /*9df0*/  DEPBAR.LE SB0, 0x0 ;  /* 0x000080000000791a */ /* 0x000fc80000000000 */
[----:B------:R-:W-:-:S04]  /*9e00*/  UIADD3 UR4, UPT, UPT, UR4, 0xa0, URZ ;  /* 0x000000a004047890 */ /* 0x000fc8000fffe0ff */
[----:B---3--:R-:W-:-:S09]  /*9e10*/  UPRMT UR4, UR5, 0x654, UR4 ;  /* 0x0000065405047896 */ /* 0x008fd20008000004 */
[----:B------:R-:W-:Y:S01]  /*9e20*/  SYNCS.ARRIVE.TRANS64.RED.A1T0 RZ, [UR4], RZ ;  /* 0x000000ffffff79a7 */ /* 0x000fe20008100404 */
[----:B------:R-:W-:Y:S05]  /*9e30*/  EXIT ;  /* 0x000000000000794d */ /* 0x000fea0003800000 */
.L_x_24:
[----:B-1----:R1:W3:Y:S02]  /*9e40*/  SYNCS.PHASECHK.TRANS64.TRYWAIT P0, [R0+URZ+0x140], R3 ;  /* 0x00014003000075a7 */ /* 0x0022e400080011ff */
[----:B---3--:R-:W-:Y:S05]  /*9e50*/  @!P0 NANOSLEEP.SYNCS 0x989680 ;  /* 0x009896800000895d */ /* 0x008fea0003900000 */
[----:B------:R-:W3:Y:S02]  /*9e60*/  @!P0 SYNCS.PHASECHK.TRANS64 P0, [R0+URZ+0x140], R3 ;  /* 0x00014003000085a7 */ /* 0x000ee400080010ff */
[----:B---3--:R-:W-:Y:S05]  /*9e70*/  @!P0 BRA `(.L_x_24) ;  /* 0xfffffffc00f08947 */ /* 0x008fea000383ffff */
[----:B------:R-:W-:Y:S05]  /*9e80*/  BRA `(.L_x_153) ;  /* 0xffffff7c00347947 */ /* 0x000fea000383ffff */
.L_x_27:
[----:B-1----:R-:W-:-:S07]  /*9e90*/  MOV R0, UR33 ;  /* 0x0000002100007c02 */ /* 0x002fce0008000f00 */
.L_x_154:
[----:B-1----:R1:W3:Y:S02]  /*9ea0*/  SYNCS.PHASECHK.TRANS64.TRYWAIT P0, [R0+URZ+0x40], R3 ;  /* 0x00004003000075a7 */ /* 0x0022e400080011ff */
[----:B---3--:R-:W-:Y:S05]  /*9eb0*/  @!P0 NANOSLEEP.SYNCS 0x989680 ;  /* 0x009896800000895d */ /* 0x008fea0003900000 */
[----:B------:R-:W3:Y:S02]  /*9ec0*/  @!P0 SYNCS.PHASECHK.TRANS64 P0, [R0+URZ+0x40], R3 ;  /* 0x00004003000085a7 */ /* 0x000ee400080010ff */
[----:B---3--:R-:W-:Y:S05]  /*9ed0*/  @!P0 BRA `(.L_x_154) ;  /* 0xfffffffc00f08947 */ /* 0x008fea000383ffff */
[----:B------:R-:W-:Y:S05]  /*9ee0*/  BRA `(.L_x_26) ;  /* 0xffffff7c00847947 */ /* 0x000fea000383ffff */
.L_x_34:
[----:B-1----:R-:W-:-:S07]  /*9ef0*/  MOV R0, UR9 ;  /* 0x0000000900007c02 */ /* 0x002fce0008000f00 */
.L_x_155:
[----:B-1----:R1:W3:Y:S02]  /*9f00*/  SYNCS.PHASECHK.TRANS64.TRYWAIT P0, [R0+URZ+0x40], R3 ;  /* 0x00004003000075a7 */ /* 0x0022e400080011ff */
[----:B---3--:R-:W-:Y:S05]  /*9f10*/  @!P0 NANOSLEEP.SYNCS 0x989680 ;  /* 0x009896800000895d */ /* 0x008fea0003900000 */
[----:B------:R-:W3:Y:S02]  /*9f20*/  @!P0 SYNCS.PHASECHK.TRANS64 P0, [R0+URZ+0x40], R3 ;  /* 0x00004003000085a7 */ /* 0x000ee400080010ff */
[----:B---3--:R-:W-:Y:S05]  /*9f30*/  @!P0 BRA `(.L_x_155) ;  /* 0xfffffffc00f08947 */ /* 0x008fea000383ffff */
[----:B------:R-:W-:Y:S05]  /*9f40*/  BRA `(.L_x_33) ;  /* 0xffffff8000487947 */ /* 0x000fea000383ffff */
.L_x_39:
[----:B-1----:R1:W3:Y:S02]  /*9f50*/  SYNCS.PHASECHK.TRANS64.TRYWAIT P0, [R3+URZ+0xd0], R0 ;  /* 0x0000d000030075a7 */ /* 0x0022e400080011ff */
[----:B---3--:R-:W-:Y:S05]  /*9f60*/  @!P0 NANOSLEEP.SYNCS 0x989680 ;  /* 0x009896800000895d */ /* 0x008fea0003900000 */
[----:B------:R-:W3:Y:S02]  /*9f70*/  @!P0 SYNCS.PHASECHK.TRANS64 P0, [R3+URZ+0xd0], R0 ;  /* 0x0000d000030085a7 */ /* 0x000ee400080010ff */
[----:B---3--:R-:W-:Y:S05]  /*9f80*/  @!P0 BRA `(.L_x_39) ;  /* 0xfffffffc00f08947 */ /* 0x008fea000383ffff */
[----:B------:R-:W-:Y:S05]  /*9f90*/  BRA `(.L_x_156) ;  /* 0xffffff8000ec7947 */ /* 0x000fea000383ffff */
.L_x_43:
[----:B-1----:R-:W-:-:S07]  /*9fa0*/  MOV R0, UR4 ;  /* 0x0000000400007c02 */ /* 0x002fce0008000f00 */
.L_x_157:
[----:B-1----:R1:W3:Y:S02]  /*9fb0*/  SYNCS.PHASECHK.TRANS64.TRYWAIT P0, [R0+URZ], R3 ;  /* 0x00000003000075a7 */ /* 0x0022e400080011ff */
[----:B---3--:R-:W-:Y:S05]  /*9fc0*/  @!P0 NANOSLEEP.SYNCS 0x989680 ;  /* 0x009896800000895d */ /* 0x008fea0003900000 */
[----:B------:R-:W3:Y:S02]  /*9fd0*/  @!P0 SYNCS.PHASECHK.TRANS64 P0, [R0+URZ], R3 ;  /* 0x00000003000085a7 */ /* 0x000ee400080010ff */
[----:B---3--:R-:W-:Y:S05]  /*9fe0*/  @!P0 BRA `(.L_x_157) ;  /* 0xfffffffc00f08947 */ /* 0x008fea000383ffff */
[----:B------:R-:W-:Y:S05]  /*9ff0*/  BRA `(.L_x_158) ;  /* 0xffffff8800987947 */ /* 0x000fea000383ffff */
.L_x_44:
[----:B------:R-:W-:-:S07]  /*a000*/  MOV R0, UR5 ;  /* 0x0000000500007c02 */ /* 0x000fce0008000f00 */
.L_x_159:
[----:B-1----:R1:W3:Y:S02]  /*a010*/  SYNCS.PHASECHK.TRANS64.TRYWAIT P0, [R0+URZ], R3 ;  /* 0x00000003000075a7 */ /* 0x0022e400080011ff */
[----:B---3--:R-:W-:Y:S05]  /*a020*/  @!P0 NANOSLEEP.SYNCS 0x989680 ;  /* 0x009896800000895d */ /* 0x008fea0003900000 */
[----:B------:R-:W3:Y:S02]  /*a030*/  @!P0 SYNCS.PHASECHK.TRANS64 P0, [R0+URZ], R3 ;  /* 0x00000003000085a7 */ /* 0x000ee400080010ff */
[----:B---3--:R-:W-:Y:S05]  /*a040*/  @!P0 BRA `(.L_x_159) ;  /* 0xfffffffc00f08947 */ /* 0x008fea000383ffff */
[----:B------:R-:W-:Y:S05]  /*a050*/  BRA `(.L_x_160) ;  /* 0xffffff8800a47947 */ /* 0x000fea000383ffff */
.L_x_45:
[----:B------:R-:W-:-:S07]  /*a060*/  MOV R0, UR5 ;  /* 0x0000000500007c02 */ /* 0x000fce0008000f00 */
.L_x_161:
[----:B-1----:R1:W3:Y:S02]  /*a070*/  SYNCS.PHASECHK.TRANS64.TRYWAIT P0, [R0+URZ], R3 ;  /* 0x00000003000075a7 */ /* 0x0022e400080011ff */
[----:B---3--:R-:W-:Y:S05]  /*a080*/  @!P0 NANOSLEEP.SYNCS 0x989680 ;  /* 0x009896800000895d */ /* 0x008fea0003900000 */
[----:B------:R-:W3:Y:S02]  /*a090*/  @!P0 SYNCS.PHASECHK.TRANS64 P0, [R0+URZ], R3 ;  /* 0x00000003000085a7 */ /* 0x000ee400080010ff */
[----:B---3--:R-:W-:Y:S05]  /*a0a0*/  @!P0 BRA `(.L_x_161) ;  /* 0xfffffffc00f08947 */ /* 0x008fea000383ffff */
[----:B------:R-:W-:Y:S05]  /*a0b0*/  BRA `(.L_x_162) ;  /* 0xffffff8800b07947 */ /* 0x000fea000383ffff */
.L_x_46:
[----:B------:R-:W-:-:S07]  /*a0c0*/  MOV R0, UR5 ;  /* 0x0000000500007c02 */ /* 0x000fce0008000f00 */
.L_x_163:
[----:B-1----:R1:W3:Y:S02]  /*a0d0*/  SYNCS.PHASECHK.TRANS64.TRYWAIT P0, [R0+URZ], R3 ;  /* 0x00000003000075a7 */ /* 0x0022e400080011ff */
[----:B---3--:R-:W-:Y:S05]  /*a0e0*/  @!P0 NANOSLEEP.SYNCS 0x989680 ;  /* 0x009896800000895d */ /* 0x008fea0003900000 */
[----:B------:R-:W3:Y:S02]  /*a0f0*/  @!P0 SYNCS.PHASECHK.TRANS64 P0, [R0+URZ], R3 ;  /* 0x00000003000085a7 */ /* 0x000ee400080010ff */
[----:B---3--:R-:W-:Y:S05]  /*a100*/  @!P0 BRA `(.L_x_163) ;  /* 0xfffffffc00f08947 */ /* 0x008fea000383ffff */
[----:B------:R-:W-:Y:S05]  /*a110*/  BRA `(.L_x_164) ;  /* 0xffffff8800bc7947 */ /* 0x000fea000383ffff */
.L_x_47:
[----:B------:R-:W-:-:S07]  /*a120*/  MOV R0, UR5 ;  /* 0x0000000500007c02 */ /* 0x000fce0008000f00 */
.L_x_165:
[----:B-1----:R1:W3:Y:S02]  /*a130*/  SYNCS.PHASECHK.TRANS64.TRYWAIT P0, [R0+URZ], R3 ;  /* 0x00000003000075a7 */ /* 0x0022e400080011ff */
[----:B---3--:R-:W-:Y:S05]  /*a140*/  @!P0 NANOSLEEP.SYNCS 0x989680 ;  /* 0x009896800000895d */ /* 0x008fea0003900000 */
[----:B------:R-:W3:Y:S02]  /*a150*/  @!P0 SYNCS.PHASECHK.TRANS64 P0, [R0+URZ], R3 ;  /* 0x00000003000085a7 */ /* 0x000ee400080010ff */
[----:B---3--:R-:W-:Y:S05]  /*a160*/  @!P0 BRA `(.L_x_165) ;  /* 0xfffffffc00f08947 */ /* 0x008fea000383ffff */
[----:B------:R-:W-:Y:S05]  /*a170*/  BRA `(.L_x_166) ;  /* 0xffffff8800c87947 */ /* 0x000fea000383ffff */
.L_x_48:
[----:B------:R-:W-:-:S07]  /*a180*/  MOV R0, UR5 ;  /* 0x0000000500007c02 */ /* 0x000fce0008000f00 */
.L_x_167:
[----:B-1----:R1:W3:Y:S02]  /*a190*/  SYNCS.PHASECHK.TRANS64.TRYWAIT P0, [R0+URZ], R3 ;  /* 0x00000003000075a7 */ /* 0x0022e400080011ff */
[----:B---3--:R-:W-:Y:S05]  /*a1a0*/  @!P0 NANOSLEEP.SYNCS 0x989680 ;  /* 0x009896800000895d */ /* 0x008fea0003900000 */
[----:B------:R-:W3:Y:S02]  /*a1b0*/  @!P0 SYNCS.PHASECHK.TRANS64 P0, [R0+URZ], R3 ;  /* 0x00000003000085a7 */ /* 0x000ee400080010ff */
[----:B---3--:R-:W-:Y:S05]  /*a1c0*/  @!P0 BRA `(.L_x_167) ;  /* 0xfffffffc00f08947 */ /* 0x008fea000383ffff */
[----:B------:R-:W-:Y:S05]  /*a1d0*/  BRA `(.L_x_168) ;  /* 0xffffff8800d47947 */ /* 0x000fea000383ffff */
.L_x_49:
[----:B------:R-:W-:-:S07]  /*a1e0*/  MOV R0, UR5 ;  /* 0x0000000500007c02 */ /* 0x000fce0008000f00 */
.L_x_169:
[----:B-1----:R1:W3:Y:S02]  /*a1f0*/  SYNCS.PHASECHK.TRANS64.TRYWAIT P0, [R0+URZ], R3 ;  /* 0x00000003000075a7 */ /* 0x0022e400080011ff */
[----:B---3--:R-:W-:Y:S05]  /*a200*/  @!P0 NANOSLEEP.SYNCS 0x989680 ;  /* 0x009896800000895d */ /* 0x008fea0003900000 */
[----:B------:R-:W3:Y:S02]  /*a210*/  @!P0 SYNCS.PHASECHK.TRANS64 P0, [R0+URZ], R3 ;  /* 0x00000003000085a7 */ /* 0x000ee400080010ff */
[----:B---3--:R-:W-:Y:S05]  /*a220*/  @!P0 BRA `(.L_x_169) ;  /* 0xfffffffc00f08947 */ /* 0x008fea000383ffff */
[----:B------:R-:W-:Y:S05]  /*a230*/  BRA `(.L_x_170) ;  /* 0xffffff8800e07947 */ /* 0x000fea000383ffff */
.L_x_52:
[----:B--2---:R2:W3:Y:S02]  /*a240*/  SYNCS.PHASECHK.TRANS64.TRYWAIT P0, [R0+URZ+0x130], R5 ;  /* 0x00013005000075a7 */ /* 0x0044e400080011ff */
[----:B---3--:R-:W-:Y:S05]  /*a250*/  @!P0 NANOSLEEP.SYNCS 0x989680 ;  /* 0x009896800000895d */ /* 0x008fea0003900000 */
[----:B------:R-:W3:Y:S02]  /*a260*/  @!P0 SYNCS.PHASECHK.TRANS64 P0, [R0+URZ+0x130], R5 ;  /* 0x00013005000085a7 */ /* 0x000ee400080010ff */
[----:B---3--:R-:W-:Y:S05]  /*a270*/  @!P0 BRA `(.L_x_52) ;  /* 0xfffffffc00f08947 */ /* 0x008fea000383ffff */
[----:B------:R-:W-:Y:S05]  /*a280*/  BRA `(.L_x_171) ;  /* 0xffffff8c00447947 */ /* 0x000fea000383ffff */
.L_x_53:
[----:B------:R-:W-:-:S07]  /*a290*/  MOV R0, UR4 ;  /* 0x0000000400007c02 */ /* 0x000fce0008000f00 */
.L_x_172:
[----:B--2---:R2:W3:Y:S02]  /*a2a0*/  SYNCS.PHASECHK.TRANS64.TRYWAIT P0, [R0+URZ+0xe0], R7 ;  /* 0x0000e007000075a7 */ /* 0x0044e400080011ff */
[----:B---3--:R-:W-:Y:S05]  /*a2b0*/  @!P0 NANOSLEEP.SYNCS 0x989680 ;  /* 0x009896800000895d */ /* 0x008fea0003900000 */
[----:B------:R-:W3:Y:S02]  /*a2c0*/  @!P0 SYNCS.PHASECHK.TRANS64 P0, [R0+URZ+0xe0], R7 ;  /* 0x0000e007000085a7 */ /* 0x000ee400080010ff */
[----:B---3--:R-:W-:Y:S05]  /*a2d0*/  @!P0 BRA `(.L_x_172) ;  /* 0xfffffffc00f08947 */ /* 0x008fea000383ffff */
[----:B------:R-:W-:Y:S05]  /*a2e0*/  BRA `(.L_x_173) ;  /* 0xffffff8c00547947 */ /* 0x000fea000383ffff */
.L_x_54:
[----:B--2---:R2:W3:Y:S02]  /*a2f0*/  SYNCS.PHASECHK.TRANS64.TRYWAIT P1, [R0+URZ+0xd0], R5 ;  /* 0x0000d005000075a7 */ /* 0x0044e400080211ff */
[----:B---3--:R-:W-:Y:S05]  /*a300*/  @!P1 NANOSLEEP.SYNCS 0x989680 ;  /* 0x009896800000995d */ /* 0x008fea0003900000 */
[----:B------:R-:W3:Y:S02]  /*a310*/  @!P1 SYNCS.PHASECHK.TRANS64 P1, [R0+URZ+0xd0], R5 ;  /* 0x0000d005000095a7 */ /* 0x000ee400080210ff */
[----:B---3--:R-:W-:Y:S05]  /*a320*/  @!P1 BRA `(.L_x_54) ;  /* 0xfffffffc00f09947 */ /* 0x008fea000383ffff */
[----:B------:R-:W-:Y:S05]  /*a330*/  BRA `(.L_x_174) ;  /* 0xffffff8c00847947 */ /* 0x000fea000383ffff */
.L_x_57:
[----:B------:R-:W-:-:S07]  /*a340*/  MOV R0, UR4 ;  /* 0x0000000400007c02 */ /* 0x000fce0008000f00 */
.L_x_175:
[----:B--2---:R2:W3:Y:S02]  /*a350*/  SYNCS.PHASECHK.TRANS64.TRYWAIT P0, [R0+URZ+0xe0], R3 ;  /* 0x0000e003000075a7 */ /* 0x0044e400080011ff */
[----:B---3--:R-:W-:Y:S05]  /*a360*/  @!P0 NANOSLEEP.SYNCS 0x989680 ;  /* 0x009896800000895d */ /* 0x008fea0003900000 */
[----:B------:R-:W3:Y:S02]  /*a370*/  @!P0 SYNCS.PHASECHK.TRANS64 P0, [R0+URZ+0xe0], R3 ;  /* 0x0000e003000085a7 */ /* 0x000ee400080010ff */
[----:B---3--:R-:W-:Y:S05]  /*a380*/  @!P0 BRA `(.L_x_175) ;  /* 0xfffffffc00f08947 */ /* 0x008fea000383ffff */
[----:B------:R-:W-:Y:S05]  /*a390*/  BRA `(.L_x_56) ;  /* 0xffffff8c00d87947 */ /* 0x000fea000383ffff */
.L_x_66:
[----:B--2---:R-:W-:-:S04]  /*a3a0*/  MOV R5, UR5 ;  /* 0x0000000500057c02 */ /* 0x004fc80008000f00 */
[----:B------:R2:W3:Y:S03]  /*a3b0*/  SYNCS.PHASECHK.TRANS64.TRYWAIT P0, [R5+URZ+0x8], R6 ;  /* 0x00000806050075a7 */ /* 0x0004e600080011ff */
[----:B---3--:R-:W-:Y:S05]  /*a3c0*/  @!P0 NANOSLEEP.SYNCS 0x989680 ;  /* 0x009896800000895d */ /* 0x008fea0003900000 */
[----:B------:R-:W3:Y:S02]  /*a3d0*/  @!P0 SYNCS.PHASECHK.TRANS64 P0, [R5+URZ+0x8], R6 ;  /* 0x00000806050085a7 */ /* 0x000ee400080010ff */
[----:B---3--:R-:W-:Y:S05]  /*a3e0*/  @!P0 BRA `(.L_x_66) ;  /* 0xfffffffc00ec8947 */ /* 0x008fea000383ffff */
[----:B------:R-:W-:Y:S05]  /*a3f0*/  BRA `(.L_x_65) ;  /* 0xffffff9000907947 */ /* 0x000fea000383ffff */
.L_x_68:
[----:B------:R-:W-:Y:S01]  /*a400*/  BSSY B0, `(.L_x_176) ;  /* 0x0000006000007945 */ /* 0x000fe20003800000 */
[----:B------:R-:W-:-:S07]  /*a410*/  MOV R15, 0xffffffff ;  /* 0xffffffff000f7802 */ /* 0x000fce0000000f00 */
[----:B-12--5:R-:W-:Y:S05]  /*a420*/  WARPSYNC.COLLECTIVE R15, `(.L_x_177) ;  /* 0x000000000f0c7348 */ /* 0x026fea0003c00000 */
[----:B------:R-:W-:Y:S02]  /*a430*/  ELECT P6, UR79, PT ;  /* 0x00000000004f782f */ /* 0x000fe400038c0000 */
[----:B------:R-:W-:Y:S01]  /*a440*/  MOV R14, UR79 ;  /* 0x0000004f000e7c02 */ /* 0x000fe20008000f00 */
[----:B-12--5:R-:W-:Y:S10]  /*a450*/  ENDCOLLECTIVE ;  /* 0x000000000000791b */ /* 0x026ff40003800000 */
.L_x_177:
[----:B------:R-:W-:Y:S05]  /*a460*/  BSYNC B0 ;  /* 0x0000000000007941 */ /* 0x000fea0003800000 */
.L_x_176:
[----:B------:R-:W-:Y:S01]  /*a470*/  PLOP3.LUT P0, PT, P6, PT, PT, 0x80, 0x8 ;  /* 0x000000000008781c */ /* 0x000fe2000370f070 */
[----:B------:R-:W-:-:S12]  /*a480*/  BRA `(.L_x_178) ;  /* 0xffffff9000bc7947 */ /* 0x000fd8000383ffff */
.L_x_70:
[----:B--2---:R-:W-:-:S04]  /*a490*/  MOV R3, UR5 ;  /* 0x0000000500037c02 */ /* 0x004fc80008000f00 */
[----:B------:R2:W3:Y:S03]  /*a4a0*/  SYNCS.PHASECHK.TRANS64.TRYWAIT P0, [R3+URZ+0x8], R4 ;  /* 0x00000804030075a7 */ /* 0x0004e600080011ff */
[----:B---3--:R-:W-:Y:S05]  /*a4b0*/  @!P0 NANOSLEEP.SYNCS 0x989680 ;  /* 0x009896800000895d */ /* 0x008fea0003900000 */
[----:B------:R-:W3:Y:S02]  /*a4c0*/  @!P0 SYNCS.PHASECHK.TRANS64 P0, [R3+URZ+0x8], R4 ;  /* 0x00000804030085a7 */ /* 0x000ee400080010ff */
[----:B---3--:R-:W-:Y:S05]  /*a4d0*/  @!P0 BRA `(.L_x_70) ;  /* 0xfffffffc00ec8947 */ /* 0x008fea000383ffff */
[----:B------:R-:W-:Y:S05]  /*a4e0*/  BRA `(.L_x_69) ;  /* 0xffffff9000c07947 */ /* 0x000fea000383ffff */
.L_x_71:
[----:B-1----:R1:W2:Y:S02]  /*a4f0*/  SYNCS.PHASECHK.TRANS64.TRYWAIT P0, [R0+URZ+0xd0], R5 ;  /* 0x0000d005000075a7 */ /* 0x0022a400080011ff */
[----:B--2---:R-:W-:Y:S05]  /*a500*/  @!P0 NANOSLEEP.SYNCS 0x989680 ;  /* 0x009896800000895d */ /* 0x004fea0003900000 */
[----:B------:R-:W2:Y:S02]  /*a510*/  @!P0 SYNCS.PHASECHK.TRANS64 P0, [R0+URZ+0xd0], R5 ;  /* 0x0000d005000085a7 */ /* 0x000ea400080010ff */
[----:B--2---:R-:W-:Y:S05]  /*a520*/  @!P0 BRA `(.L_x_71) ;  /* 0xfffffffc00f08947 */ /* 0x004fea000383ffff */
[----:B------:R-:W-:Y:S05]  /*a530*/  BRA `(.L_x_179) ;  /* 0xffffff9400ac7947 */ /* 0x000fea000383ffff */
.L_x_73:
[----:B------:R-:W-:-:S07]  /*a540*/  MOV R0, UR31 ;  /* 0x0000001f00007c02 */ /* 0x000fce0008000f00 */
.L_x_180:
[----:B-1----:R1:W2:Y:S02]  /*a550*/  SYNCS.PHASECHK.TRANS64.TRYWAIT P0, [R0+URZ+0x110], R5 ;  /* 0x00011005000075a7 */ /* 0x0022a400080011ff */
[----:B--2---:R-:W-:Y:S05]  /*a560*/  @!P0 NANOSLEEP.SYNCS 0x989680 ;  /* 0x009896800000895d */ /* 0x004fea0003900000 */
[----:B------:R-:W2:Y:S02]  /*a570*/  @!P0 SYNCS.PHASECHK.TRANS64 P0, [R0+URZ+0x110], R5 ;  /* 0x00011005000085a7 */ /* 0x000ea400080010ff */
[----:B--2---:R-:W-:Y:S05]  /*a580*/  @!P0 BRA `(.L_x_180) ;  /* 0xfffffffc00f08947 */ /* 0x004fea000383ffff */
[----:B------:R-:W-:Y:S05]  /*a590*/  BRA `(.L_x_181) ;  /* 0xffffff9400f87947 */ /* 0x000fea000383ffff */
.L_x_76:
[----:B------:R-:W-:Y:S07]  /*a5a0*/  MOV R0, UR5 ;  /* 0x0000000500007c02 */ /* 0x000fee0008000f00 */
.L_x_182:
[----:B-1----:R1:W2:Y:S02]  /*a5b0*/  SYNCS.PHASECHK.TRANS64.TRYWAIT P0, [R0+URZ], R5 ;  /* 0x00000005000075a7 */ /* 0x0022a400080011ff */
[----:B--2---:R-:W-:Y:S05]  /*a5c0*/  @!P0 NANOSLEEP.SYNCS 0x989680 ;  /* 0x009896800000895d */ /* 0x004fea0003900000 */
[----:B------:R-:W2:Y:S02]  /*a5d0*/  @!P0 SYNCS.PHASECHK.TRANS64 P0, [R0+URZ], R5 ;  /* 0x00000005000085a7 */ /* 0x000ea400080010ff */
[----:B--2---:R-:W-:Y:S05]  /*a5e0*/  @!P0 BRA `(.L_x_182) ;  /* 0xfffffffc00f08947 */ /* 0x004fea000383ffff */
[----:B------:R-:W-:Y:S05]  /*a5f0*/  BRA `(.L_x_75) ;  /* 0xffffff98000c7947 */ /* 0x000fea000383ffff */
.L_x_80:
[----:B-1----:R-:W-:-:S07]  /*a600*/  MOV R0, UR4 ;  /* 0x0000000400007c02 */ /* 0x002fce0008000f00 */
.L_x_183:
[----:B-1----:R1:W2:Y:S02]  /*a610*/  SYNCS.PHASECHK.TRANS64.TRYWAIT P0, [R0+URZ], R3 ;  /* 0x00000003000075a7 */ /* 0x0022a400080011ff */
[----:B--2---:R-:W-:Y:S05]  /*a620*/  @!P0 NANOSLEEP.SYNCS 0x989680 ;  /* 0x009896800000895d */ /* 0x004fea0003900000 */
[----:B------:R-:W2:Y:S02]  /*a630*/  @!P0 SYNCS.PHASECHK.TRANS64 P0, [R0+URZ], R3 ;  /* 0x00000003000085a7 */ /* 0x000ea400080010ff */
[----:B--2---:R-:W-:Y:S05]  /*a640*/  @!P0 BRA `(.L_x_183) ;  /* 0xfffffffc00f08947 */ /* 0x004fea000383ffff */
[----:B------:R-:W-:Y:S05]  /*a650*/  BRA `(.L_x_184) ;  /* 0xffffff9c00007947 */ /* 0x000fea000383ffff */
.L_x_81:
[----:B------:R-:W-:-:S07]  /*a660*/  MOV R0, UR5 ;  /* 0x0000000500007c02 */ /* 0x000fce0008000f00 */
.L_x_185:
[----:B-1----:R1:W2:Y:S02]  /*a670*/  SYNCS.PHASECHK.TRANS64.TRYWAIT P0, [R0+URZ], R3 ;  /* 0x00000003000075a7 */ /* 0x0022a400080011ff */
[----:B--2---:R-:W-:Y:S05]  /*a680*/  @!P0 NANOSLEEP.SYNCS 0x989680 ;  /* 0x009896800000895d */ /* 0x004fea0003900000 */
[----:B------:R-:W2:Y:S02]  /*a690*/  @!P0 SYNCS.PHASECHK.TRANS64 P0, [R0+URZ], R3 ;  /* 0x00000003000085a7 */ /* 0x000ea400080010ff */
[----:B--2---:R-:W-:Y:S05]  /*a6a0*/  @!P0 BRA `(.L_x_185) ;  /* 0xfffffffc00f08947 */ /* 0x004fea000383ffff */
[----:B------:R-:W-:Y:S05]  /*a6b0*/  BRA `(.L_x_186) ;  /* 0xffffff9c000c7947 */ /* 0x000fea000383ffff */
.L_x_82:
[----:B------:R-:W-:-:S07]  /*a6c0*/  MOV R0, UR5 ;  /* 0x0000000500007c02 */ /* 0x000fce0008000f00 */
.L_x_187:
[----:B-1----:R1:W2:Y:S02]  /*a6d0*/  SYNCS.PHASECHK.TRANS64.TRYWAIT P0, [R0+URZ], R3 ;  /* 0x00000003000075a7 */ /* 0x0022a400080011ff */
[----:B--2---:R-:W-:Y:S05]  /*a6e0*/  @!P0 NANOSLEEP.SYNCS 0x989680 ;  /* 0x009896800000895d */ /* 0x004fea0003900000 */
[----:B------:R-:W2:Y:S02]  /*a6f0*/  @!P0 SYNCS.PHASECHK.TRANS64 P0, [R0+URZ], R3 ;  /* 0x00000003000085a7 */ /* 0x000ea400080010ff */
[----:B--2---:R-:W-:Y:S05]  /*a700*/  @!P0 BRA `(.L_x_187) ;  /* 0xfffffffc00f08947 */ /* 0x004fea000383ffff */
[----:B------:R-:W-:Y:S05]  /*a710*/  BRA `(.L_x_188) ;  /* 0xffffff9c00187947 */ /* 0x000fea000383ffff */
.L_x_85:
[----:B------:R-:W-:-:S07]  /*a720*/  MOV R0, UR26 ;  /* 0x0000001a00007c02 */ /* 0x000fce0008000f00 */
.L_x_189:
[----:B-1----:R1:W2:Y:S02]  /*a730*/  SYNCS.PHASECHK.TRANS64.TRYWAIT P1, [R0+URZ+0x150], R3 ;  /* 0x00015003000075a7 */ /* 0x0022a400080211ff */
[----:B--2---:R-:W-:Y:S05]  /*a740*/  @!P1 NANOSLEEP.SYNCS 0x989680 ;  /* 0x009896800000995d */ /* 0x004fea0003900000 */
[----:B------:R-:W2:Y:S02]  /*a750*/  @!P1 SYNCS.PHASECHK.TRANS64 P1, [R0+URZ+0x150], R3 ;  /* 0x00015003000095a7 */ /* 0x000ea400080210ff */
[----:B--2---:R-:W-:Y:S05]  /*a760*/  @!P1 BRA `(.L_x_189) ;  /* 0xfffffffc00f09947 */ /* 0x004fea000383ffff */
[----:B------:R-:W-:Y:S05]  /*a770*/  BRA `(.L_x_190) ;  /* 0xffffff9c00647947 */ /* 0x000fea000383ffff */
.L_x_90:
[----:B-1----:R1:W2:Y:S02]  /*a780*/  SYNCS.PHASECHK.TRANS64.TRYWAIT P0, [R8+URZ+0xd0], R5 ;  /* 0x0000d005080075a7 */ /* 0x0022a400080011ff */
[----:B--2---:R-:W-:Y:S05]  /*a790*/  @!P0 NANOSLEEP.SYNCS 0x989680 ;  /* 0x009896800000895d */ /* 0x004fea0003900000 */
[----:B------:R-:W2:Y:S02]  /*a7a0*/  @!P0 SYNCS.PHASECHK.TRANS64 P0, [R8+URZ+0xd0], R5 ;  /* 0x0000d005080085a7 */ /* 0x000ea400080010ff */
[----:B--2---:R-:W-:Y:S05]  /*a7b0*/  @!P0 BRA `(.L_x_90) ;  /* 0xfffffffc00f08947 */ /* 0x004fea000383ffff */
[----:B------:R-:W-:Y:S05]  /*a7c0*/  BRA `(.L_x_191) ;  /* 0xffffffa000ac7947 */ /* 0x000fea000383ffff */
.L_x_93:
[----:B------:R-:W-:Y:S07]  /*a7d0*/  MOV R0, UR21 ;  /* 0x0000001500007c02 */ /* 0x000fee0008000f00 */
.L_x_192:
[----:B-1----:R1:W2:Y:S02]  /*a7e0*/  SYNCS.PHASECHK.TRANS64.TRYWAIT P1, [R0+URZ+0xc8], R5 ;  /* 0x0000c805000075a7 */ /* 0x0022a400080211ff */
[----:B--2---:R-:W-:Y:S05]  /*a7f0*/  @!P1 NANOSLEEP.SYNCS 0x989680 ;  /* 0x009896800000995d */ /* 0x004fea0003900000 */
[----:B------:R-:W2:Y:S02]  /*a800*/  @!P1 SYNCS.PHASECHK.TRANS64 P1, [R0+URZ+0xc8], R5 ;  /* 0x0000c805000095a7 */ /* 0x000ea400080210ff */
[----:B--2---:R-:W-:Y:S05]  /*a810*/  @!P1 BRA `(.L_x_192) ;  /* 0xfffffffc00f09947 */ /* 0x004fea000383ffff */
[----:B------:R-:W-:Y:S05]  /*a820*/  BRA `(.L_x_92) ;  /* 0xffffffa800287947 */ /* 0x000fea000383ffff */
.L_x_96:
[----:B-1----:R-:W-:Y:S07]  /*a830*/  MOV R5, UR21 ;  /* 0x0000001500057c02 */ /* 0x002fee0008000f00 */
.L_x_193:
[----:B-1----:R1:W2:Y:S02]  /*a840*/  SYNCS.PHASECHK.TRANS64.TRYWAIT P0, [R5+URZ+0xa0], R4 ;  /* 0x0000a004050075a7 */ /* 0x0022a400080011ff */
[----:B--2---:R-:W-:Y:S05]  /*a850*/  @!P0 NANOSLEEP.SYNCS 0x989680 ;  /* 0x009896800000895d */ /* 0x004fea0003900000 */
[----:B------:R-:W2:Y:S02]  /*a860*/  @!P0 SYNCS.PHASECHK.TRANS64 P0, [R5+URZ+0xa0], R4 ;  /* 0x0000a004050085a7 */ /* 0x000ea400080010ff */
[----:B--2---:R-:W-:Y:S05]  /*a870*/  @!P0 BRA `(.L_x_193) ;  /* 0xfffffffc00f08947 */ /* 0x004fea000383ffff */
[----:B------:R-:W-:Y:S05]  /*a880*/  BRA `(.L_x_194) ;  /* 0xffffffa800807947 */ /* 0x000fea000383ffff */
.L_x_97:
[----:B------:R-:W-:Y:S07]  /*a890*/  MOV R5, UR21 ;  /* 0x0000001500057c02 */ /* 0x000fee0008000f00 */
.L_x_195:
[----:B-1----:R1:W2:Y:S02]  /*a8a0*/  SYNCS.PHASECHK.TRANS64.TRYWAIT P0, [R5+URZ+0xa8], R4 ;  /* 0x0000a804050075a7 */ /* 0x0022a400080011ff */
[----:B--2---:R-:W-:Y:S05]  /*a8b0*/  @!P0 NANOSLEEP.SYNCS 0x989680 ;  /* 0x009896800000895d */ /* 0x004fea0003900000 */
[----:B------:R-:W2:Y:S02]  /*a8c0*/  @!P0 SYNCS.PHASECHK.TRANS64 P0, [R5+URZ+0xa8], R4 ;  /* 0x0000a804050085a7 */ /* 0x000ea400080010ff */
[----:B--2---:R-:W-:Y:S05]  /*a8d0*/  @!P0 BRA `(.L_x_195) ;  /* 0xfffffffc00f08947 */ /* 0x004fea000383ffff */
[----:B------:R-:W-:Y:S05]  /*a8e0*/  BRA `(.L_x_196) ;  /* 0xffffffa800b87947 */ /* 0x000fea000383ffff */
.L_x_98:
[----:B-1----:R-:W-:Y:S07]  /*a8f0*/  MOV R5, UR21 ;  /* 0x0000001500057c02 */ /* 0x002fee0008000f00 */
.L_x_197:
[----:B-1----:R1:W2:Y:S02]  /*a900*/  SYNCS.PHASECHK.TRANS64.TRYWAIT P0, [R5+URZ+0xb0], R4 ;  /* 0x0000b004050075a7 */ /* 0x0022a400080011ff */
[----:B--2---:R-:W-:Y:S05]  /*a910*/  @!P0 NANOSLEEP.SYNCS 0x989680 ;  /* 0x009896800000895d */ /* 0x004fea0003900000 */
[----:B------:R-:W2:Y:S02]  /*a920*/  @!P0 SYNCS.PHASECHK.TRANS64 P0, [R5+URZ+0xb0], R4 ;  /* 0x0000b004050085a7 */ /* 0x000ea400080010ff */
[----:B--2---:R-:W-:Y:S05]  /*a930*/  @!P0 BRA `(.L_x_197) ;  /* 0xfffffffc00f08947 */ /* 0x004fea000383ffff */
[----:B------:R-:W-:Y:S05]  /*a940*/  BRA `(.L_x_198) ;  /* 0xffffffa800fc7947 */ /* 0x000fea000383ffff */
.L_x_99:
[----:B-1----:R-:W-:Y:S07]  /*a950*/  MOV R5, UR21 ;  /* 0x0000001500057c02 */ /* 0x002fee0008000f00 */
.L_x_199:
[----:B-1----:R1:W2:Y:S02]  /*a960*/  SYNCS.PHASECHK.TRANS64.TRYWAIT P0, [R5+URZ+0xb8], R4 ;  /* 0x0000b804050075a7 */ /* 0x0022a400080011ff */
[----:B--2---:R-:W-:Y:S05]  /*a970*/  @!P0 NANOSLEEP.SYNCS 0x989680 ;  /* 0x009896800000895d */ /* 0x004fea0003900000 */
[----:B------:R-:W2:Y:S02]  /*a980*/  @!P0 SYNCS.PHASECHK.TRANS64 P0, [R5+URZ+0xb8], R4 ;  /* 0x0000b804050085a7 */ /* 0x000ea400080010ff */
[----:B--2---:R-:W-:Y:S05]  /*a990*/  @!P0 BRA `(.L_x_199) ;  /* 0xfffffffc00f08947 */ /* 0x004fea000383ffff */
[----:B------:R-:W-:Y:S05]  /*a9a0*/  BRA `(.L_x_200) ;  /* 0xffffffac00447947 */ /* 0x000fea000383ffff */
.L_x_101:
[----:B------:R-:W-:-:S07]  /*a9b0*/  MOV R0, UR21 ;  /* 0x0000001500007c02 */ /* 0x000fce0008000f00 */
.L_x_201:
[----:B-1----:R1:W2:Y:S02]  /*a9c0*/  SYNCS.PHASECHK.TRANS64.TRYWAIT P0, [R0+URZ+0xa0], R3 ;  /* 0x0000a003000075a7 */ /* 0x0022a400080011ff */
[----:B--2---:R-:W-:Y:S05]  /*a9d0*/  @!P0 NANOSLEEP.SYNCS 0x989680 ;  /* 0x009896800000895d */ /* 0x004fea0003900000 */
[----:B------:R-:W2:Y:S02]  /*a9e0*/  @!P0 SYNCS.PHASECHK.TRANS64 P0, [R0+URZ+0xa0], R3 ;  /* 0x0000a003000085a7 */ /* 0x000ea400080010ff */
[----:B--2---:R-:W-:Y:S05]  /*a9f0*/  @!P0 BRA `(.L_x_201) ;  /* 0xfffffffc00f08947 */ /* 0x004fea000383ffff */
[----:B------:R-:W-:Y:S05]  /*aa00*/  BRA `(.L_x_202) ;  /* 0xffffffac00bc7947 */ /* 0x000fea000383ffff */
.L_x_102:
[----:B-1----:R-:W-:-:S07]  /*aa10*/  MOV R0, UR21 ;  /* 0x0000001500007c02 */ /* 0x002fce0008000f00 */
.L_x_203:
[----:B-1----:R1:W2:Y:S02]  /*aa20*/  SYNCS.PHASECHK.TRANS64.TRYWAIT P0, [R0+URZ+0xa8], R3 ;  /* 0x0000a803000075a7 */ /* 0x0022a400080011ff */
[----:B--2---:R-:W-:Y:S05]  /*aa30*/  @!P0 NANOSLEEP.SYNCS 0x989680 ;  /* 0x009896800000895d */ /* 0x004fea0003900000 */
[----:B------:R-:W2:Y:S02]  /*aa40*/  @!P0 SYNCS.PHASECHK.TRANS64 P0, [R0+URZ+0xa8], R3 ;  /* 0x0000a803000085a7 */ /* 0x000ea400080010ff */
[----:B--2---:R-:W-:Y:S05]  /*aa50*/  @!P0 BRA `(.L_x_203) ;  /* 0xfffffffc00f08947 */ /* 0x004fea000383ffff */
[----:B------:R-:W-:Y:S05]  /*aa60*/  BRA `(.L_x_204) ;  /* 0xffffffac00ac7947 */ /* 0x000fea000383ffff */
.L_x_103:
[----:B-1----:R-:W-:-:S07]  /*aa70*/  MOV R0, UR21 ;  /* 0x0000001500007c02 */ /* 0x002fce0008000f00 */
.L_x_205:
[----:B-1----:R1:W2:Y:S02]  /*aa80*/  SYNCS.PHASECHK.TRANS64.TRYWAIT P0, [R0+URZ+0xb0], R3 ;  /* 0x0000b003000075a7 */ /* 0x0022a400080011ff */
[----:B--2---:R-:W-:Y:S05]  /*aa90*/  @!P0 NANOSLEEP.SYNCS 0x989680 ;  /* 0x009896800000895d */ /* 0x004fea0003900000 */
[----:B------:R-:W2:Y:S02]  /*aaa0*/  @!P0 SYNCS.PHASECHK.TRANS64 P0, [R0+URZ+0xb0], R3 ;  /* 0x0000b003000085a7 */ /* 0x000ea400080010ff */
[----:B--2---:R-:W-:Y:S05]  /*aab0*/  @!P0 BRA `(.L_x_205) ;  /* 0xfffffffc00f08947 */ /* 0x004fea000383ffff */
[----:B------:R-:W-:Y:S05]  /*aac0*/  BRA `(.L_x_206) ;  /* 0xffffffac009c7947 */ /* 0x000fea000383ffff */
.L_x_105:
[----:B-1----:R1:W2:Y:S02]  /*aad0*/  SYNCS.PHASECHK.TRANS64.TRYWAIT P0, [R3+URZ+0xd0], R0 ;  /* 0x0000d000030075a7 */ /* 0x0022a400080011ff */
[----:B--2---:R-:W-:Y:S05]  /*aae0*/  @!P0 NANOSLEEP.SYNCS 0x989680 ;  /* 0x009896800000895d */ /* 0x004fea0003900000 */
[----:B------:R-:W2:Y:S02]  /*aaf0*/  @!P0 SYNCS.PHASECHK.TRANS64 P0, [R3+URZ+0xd0], R0 ;  /* 0x0000d000030085a7 */ /* 0x000ea400080010ff */
[----:B--2---:R-:W-:Y:S05]  /*ab00*/  @!P0 BRA `(.L_x_105) ;  /* 0xfffffffc00f08947 */ /* 0x004fea000383ffff */
[----:B------:R-:W-:Y:S05]  /*ab10*/  BRA `(.L_x_207) ;  /* 0xffffffb0005c7947 */ /* 0x000fea000383ffff */
.L_x_116:
[----:B-1----:R-:W-:Y:S04]  /*ab20*/  MOV R0, UR44 ;  /* 0x0000002c00007c02 */ /* 0x002fe80008000f00 */
[----:B------:R1:W2:Y:S03]  /*ab30*/  SYNCS.PHASECHK.TRANS64.TRYWAIT P1, [R0+URZ+0x80], R5 ;  /* 0x00008005000075a7 */ /* 0x0002a600080211ff */
[----:B--2---:R-:W-:Y:S05]  /*ab40*/  @!P1 NANOSLEEP.SYNCS 0x989680 ;  /* 0x009896800000995d */ /* 0x004fea0003900000 */
[----:B------:R-:W2:Y:S02]  /*ab50*/  @!P1 SYNCS.PHASECHK.TRANS64 P1, [R0+URZ+0x80], R5 ;  /* 0x00008005000095a7 */ /* 0x000ea400080210ff */
[----:B--2---:R-:W-:Y:S05]  /*ab60*/  @!P1 BRA `(.L_x_116) ;  /* 0xfffffffc00ec9947 */ /* 0x004fea000383ffff */
[----:B------:R-:W-:Y:S05]  /*ab70*/  BRA `(.L_x_115) ;  /* 0xffffffbc00c07947 */ /* 0x000fea000383ffff */
.L_x_118:
[----:B-1----:R1:W4:Y:S02]  /*ab80*/  SYNCS.PHASECHK.TRANS64.TRYWAIT P0, [R98+URZ+0xf0], R3 ;  /* 0x0000f003620075a7 */ /* 0x00232400080011ff */
[----:B----4-:R-:W-:Y:S05]  /*ab90*/  @!P0 NANOSLEEP.SYNCS 0x989680 ;  /* 0x009896800000895d */ /* 0x010fea0003900000 */
[----:B------:R-:W4:Y:S02]  /*aba0*/  @!P0 SYNCS.PHASECHK.TRANS64 P0, [R98+URZ+0xf0], R3 ;  /* 0x0000f003620085a7 */ /* 0x000f2400080010ff */
[----:B----4-:R-:W-:Y:S05]  /*abb0*/  @!P0 BRA `(.L_x_118) ;  /* 0xfffffffc00f08947 */ /* 0x010fea000383ffff */
[----:B------:R-:W-:Y:S05]  /*abc0*/  BRA `(.L_x_117) ;  /* 0xffffffbc00e87947 */ /* 0x000fea000383ffff */
.L_x_127:
[----:B---3--:R3:W4:Y:S02]  /*abd0*/  SYNCS.PHASECHK.TRANS64.TRYWAIT P0, [R3+URZ+0x80], R0 ;  /* 0x00008000030075a7 */ /* 0x00872400080011ff */
[----:B----4-:R-:W-:Y:S05]  /*abe0*/  @!P0 NANOSLEEP.SYNCS 0x989680 ;  /* 0x009896800000895d */ /* 0x010fea0003900000 */
[----:B------:R-:W4:Y:S02]  /*abf0*/  @!P0 SYNCS.PHASECHK.TRANS64 P0, [R3+URZ+0x80], R0 ;  /* 0x00008000030085a7 */ /* 0x000f2400080010ff */
[----:B----4-:R-:W-:Y:S05]  /*ac00*/  @!P0 BRA `(.L_x_127) ;  /* 0xfffffffc00f08947 */ /* 0x010fea000383ffff */
[----:B------:R-:W-:Y:S05]  /*ac10*/  BRA `(.L_x_126) ;  /* 0xffffffc800c47947 */ /* 0x000fea000383ffff */
.L_x_135:
[----:B-1----:R1:W3:Y:S02]  /*ac20*/  SYNCS.PHASECHK.TRANS64.TRYWAIT P0, [R62+URZ+0x80], R5 ;  /* 0x000080053e0075a7 */ /* 0x0022e400080011ff */
[----:B---3--:R-:W-:Y:S05]  /*ac30*/  @!P0 NANOSLEEP.SYNCS 0x989680 ;  /* 0x009896800000895d */ /* 0x008fea0003900000 */
[----:B------:R-:W3:Y:S02]  /*ac40*/  @!P0 SYNCS.PHASECHK.TRANS64 P0, [R62+URZ+0x80], R5 ;  /* 0x000080053e0085a7 */ /* 0x000ee400080010ff */
[----:B---3--:R-:W-:Y:S05]  /*ac50*/  @!P0 BRA `(.L_x_135) ;  /* 0xfffffffc00f08947 */ /* 0x008fea000383ffff */
[----:B------:R-:W-:Y:S05]  /*ac60*/  BRA `(.L_x_134) ;  /* 0xffffffd400c87947 */ /* 0x000fea000383ffff */
.L_x_143:
[----:B-1----:R1:W4:Y:S02]  /*ac70*/  SYNCS.PHASECHK.TRANS64.TRYWAIT P0, [R61+URZ+0x80], R4 ;  /* 0x000080043d0075a7 */ /* 0x00232400080011ff */
[----:B----4-:R-:W-:Y:S05]  /*ac80*/  @!P0 NANOSLEEP.SYNCS 0x989680 ;  /* 0x009896800000895d */ /* 0x010fea0003900000 */
[----:B------:R-:W4:Y:S02]  /*ac90*/  @!P0 SYNCS.PHASECHK.TRANS64 P0, [R61+URZ+0x80], R4 ;  /* 0x000080043d0085a7 */ /* 0x000f2400080010ff */
[----:B----4-:R-:W-:Y:S05]  /*aca0*/  @!P0 BRA `(.L_x_143) ;  /* 0xfffffffc00f08947 */ /* 0x010fea000383ffff */
[----:B------:R-:W-:Y:S05]  /*acb0*/  BRA `(.L_x_142) ;  /* 0xffffffe000c87947 */ /* 0x000fea000383ffff */
        .weak           $__internal_0_$__cuda_sm10x_tcgen05_guardrail_trap_col_being_dealloced_not_returned_by_alloc
        .type           $__internal_0_$__cuda_sm10x_tcgen05_guardrail_trap_col_being_dealloced_not_returned_by_alloc,@function
        .size           $__internal_0_$__cuda_sm10x_tcgen05_guardrail_trap_col_being_dealloced_not_returned_by_alloc,($__internal_1_$__cuda_sm10x_tcgen05_guardrail_trap_phase_invalid_during_alloc - $__internal_0_$__cuda_sm10x_tcgen05_guardrail_trap_col_being_dealloced_not_returned_by_alloc)
$__internal_0_$__cuda_sm10x_tcgen05_guardrail_trap_col_being_dealloced_not_returned_by_alloc:
[----:B------:R-:W-:Y:S05]  /*acc0*/  BPT.TRAP 0x1 ;  /* 0x000000040000795c */ /* 0x000fea0000300000 */
[----:B------:R-:W-:-:S04]  /*acd0*/  HFMA2 R3, -RZ, RZ, 0, 0 ;  /* 0x00000000ff037431 */ /* 0x000fc800000001ff */
[----:B------:R-:W-:Y:S05]  /*ace0*/  RET.REL.NODEC R2 `(_ZN7cutlass13device_kernelINS_4gemm6kernel13GemmUniversalIN4cute5tupleIJiiiiEEENS1_10collective13CollectiveMmaINS1_35MainloopSm100TmaUmmaWarpSpecializedILi8ELi2ELi4ENS5_IJNS4_1CILi4EEENSA_ILi1EEESC_EEEEENS5_IJNSA_ILi256EEENSA_ILi128EEENSA_ILi64EEEEEENS_6half_tENS5_IJlSC_lEEESJ_SK_NS4_8TiledMMAINS4_8MMA_AtomIJNS4_26SM100_MMA_F16BF16_2x1SM_SSISJ_SJ_fLi256ELi128ELNS4_4UMMA5MajorE0ELSP_0ELNSO_7ScaleInE0ELSQ_0EEEEEENS4_6LayoutINS5_IJSC_SC_SC_EEENS5_IJNSA_ILi0EEESV_SV_EEEEENS5_IJNS4_10UnderscoreESY_SY_EEEEENS4_18SM100_TMA_2SM_LOADENS4_14ComposedLayoutINS4_7SwizzleILi3ELi4ELi3EEENS4_18smem_ptr_flag_bitsILi16EEENST_INS5_IJNSA_ILi8EEESH_EEENS5_IJSH_SC_EEEEEEEvNS4_8identityENS4_28SM100_TMA_2SM_LOAD_MULTICASTES1B_vS1C_EENS_8epilogue10collective18CollectiveEpilogueINS1F_23Sm100TmaWarpSpecializedILi4ELi2ELi32ELb1ELb0EEEJNS5_IJSG_SG_SH_EEENS5_IJNST_ISG_SC_EENST_INSA_ILi32EEESC_EEEEESJ_SK_SJ_SK_NS1F_6fusion15FusionCallbacksIS1J_NS1P_17LinearCombinationISJ_fSJ_fLNS_15FloatRoundStyleE2EEES1K_S1O_JEEENS4_5SM1004TMEM4LOAD26SM100_TMEM_LOAD_32dp32b32xENS4_13SM90_TMA_LOADENS12_INS13_ILi2ELi4ELi3EEES16_NST_INS5_IJS17_S1M_EEENS5_IJS1M_SC_EEEEEEENS4_39AutoVectorizingCopyWithAssumedAlignmentILi128EEENS4_14SM90_TMA_STOREES24_S26_S26_EEEvvEEEEvNT_6ParamsE) ;  /* 0xffffff5002c47950 */ /* 0x000fea0003c3ffff */
        .weak           $__internal_1_$__cuda_sm10x_tcgen05_guardrail_trap_phase_invalid_during_alloc
        .type           $__internal_1_$__cuda_sm10x_tcgen05_guardrail_trap_phase_invalid_during_alloc,@function
        .size           $__internal_1_$__cuda_sm10x_tcgen05_guardrail_trap_phase_invalid_during_alloc,($__internal_2_$__cuda_sm10x_tcgen05_guardrail_trap_unallocated_columns_being_dealloced - $__internal_1_$__cuda_sm10x_tcgen05_guardrail_trap_phase_invalid_during_alloc)
$__internal_1_$__cuda_sm10x_tcgen05_guardrail_trap_phase_invalid_during_alloc:
[----:B------:R-:W-:Y:S05]  /*acf0*/  BPT.TRAP 0x1 ;  /* 0x000000040000795c */ /* 0x000fea0000300000 */
[----:B------:R-:W-:-:S04]  /*ad00*/  MOV R5, 0x0 ;  /* 0x0000000000057802 */ /* 0x000fc80000000f00 */
[----:B------:R-:W-:Y:S05]  /*ad10*/  RET.REL.NODEC R4 `(_ZN7cutlass13device_kernelINS_4gemm6kernel13GemmUniversalIN4cute5tupleIJiiiiEEENS1_10collective13CollectiveMmaINS1_35MainloopSm100TmaUmmaWarpSpecializedILi8ELi2ELi4ENS5_IJNS4_1CILi4EEENSA_ILi1EEESC_EEEEENS5_IJNSA_ILi256EEENSA_ILi128EEENSA_ILi64EEEEEENS_6half_tENS5_IJlSC_lEEESJ_SK_NS4_8TiledMMAINS4_8MMA_AtomIJNS4_26SM100_MMA_F16BF16_2x1SM_SSISJ_SJ_fLi256ELi128ELNS4_4UMMA5MajorE0ELSP_0ELNSO_7ScaleInE0ELSQ_0EEEEEENS4_6LayoutINS5_IJSC_SC_SC_EEENS5_IJNSA_ILi0EEESV_SV_EEEEENS5_IJNS4_10UnderscoreESY_SY_EEEEENS4_18SM100_TMA_2SM_LOADENS4_14ComposedLayoutINS4_7SwizzleILi3ELi4ELi3EEENS4_18smem_ptr_flag_bitsILi16EEENST_INS5_IJNSA_ILi8EEESH_EEENS5_IJSH_SC_EEEEEEEvNS4_8identityENS4_28SM100_TMA_2SM_LOAD_MULTICASTES1B_vS1C_EENS_8epilogue10collective18CollectiveEpilogueINS1F_23Sm100TmaWarpSpecializedILi4ELi2ELi32ELb1ELb0EEEJNS5_IJSG_SG_SH_EEENS5_IJNST_ISG_SC_EENST_INSA_ILi32EEESC_EEEEESJ_SK_SJ_SK_NS1F_6fusion15FusionCallbacksIS1J_NS1P_17LinearCombinationISJ_fSJ_fLNS_15FloatRoundStyleE2EEES1K_S1O_JEEENS4_5SM1004TMEM4LOAD26SM100_TMEM_LOAD_32dp32b32xENS4_13SM90_TMA_LOADENS12_INS13_ILi2ELi4ELi3EEES16_NST_INS5_IJS17_S1M_EEENS5_IJS1M_SC_EEEEEEENS4_39AutoVectorizingCopyWithAssumedAlignmentILi128EEENS4_14SM90_TMA_STOREES24_S26_S26_EEEvvEEEEvNT_6ParamsE) ;  /* 0xffffff5004b87950 */ /* 0x000fea0003c3ffff */
        .weak           $__internal_2_$__cuda_sm10x_tcgen05_guardrail_trap_unallocated_columns_being_dealloced
        .type           $__internal_2_$__cuda_sm10x_tcgen05_guardrail_trap_unallocated_columns_being_dealloced,@function
        .size           $__internal_2_$__cuda_sm10x_tcgen05_guardrail_trap_unallocated_columns_being_dealloced,(.L_x_209 - $__internal_2_$__cuda_sm10x_tcgen05_guardrail_trap_unallocated_columns_being_dealloced)
$__internal_2_$__cuda_sm10x_tcgen05_guardrail_trap_unallocated_columns_being_dealloced:
[----:B------:R-:W-:Y:S05]  /*ad20*/  BPT.TRAP 0x1 ;  /* 0x000000040000795c */ /* 0x000fea0000300000 */
[----:B------:R-:W-:-:S04]  /*ad30*/  HFMA2 R3, -RZ, RZ, 0, 0 ;  /* 0x00000000ff037431 */ /* 0x000fc800000001ff */
[----:B------:R-:W-:Y:S05]  /*ad40*/  RET.REL.NODEC R2 `(_ZN7cutlass13device_kernelINS_4gemm6kernel13GemmUniversalIN4cute5tupleIJiiiiEEENS1_10collective13CollectiveMmaINS1_35MainloopSm100TmaUmmaWarpSpecializedILi8ELi2ELi4ENS5_IJNS4_1CILi4EEENSA_ILi1EEESC_EEEEENS5_IJNSA_ILi256EEENSA_ILi128EEENSA_ILi64EEEEEENS_6half_tENS5_IJlSC_lEEESJ_SK_NS4_8TiledMMAINS4_8MMA_AtomIJNS4_26SM100_MMA_F16BF16_2x1SM_SSISJ_SJ_fLi256ELi128ELNS4_4UMMA5MajorE0ELSP_0ELNSO_7ScaleInE0ELSQ_0EEEEEENS4_6LayoutINS5_IJSC_SC_SC_EEENS5_IJNSA_ILi0EEESV_SV_EEEEENS5_IJNS4_10UnderscoreESY_SY_EEEEENS4_18SM100_TMA_2SM_LOADENS4_14ComposedLayoutINS4_7SwizzleILi3ELi4ELi3EEENS4_18smem_ptr_flag_bitsILi16EEENST_INS5_IJNSA_ILi8EEESH_EEENS5_IJSH_SC_EEEEEEEvNS4_8identityENS4_28SM100_TMA_2SM_LOAD_MULTICASTES1B_vS1C_EENS_8epilogue10collective18CollectiveEpilogueINS1F_23Sm100TmaWarpSpecializedILi4ELi2ELi32ELb1ELb0EEEJNS5_IJSG_SG_SH_EEENS5_IJNST_ISG_SC_EENST_INSA_ILi32EEESC_EEEEESJ_SK_SJ_SK_NS1F_6fusion15FusionCallbacksIS1J_NS1P_17LinearCombinationISJ_fSJ_fLNS_15FloatRoundStyleE2EEES1K_S1O_JEEENS4_5SM1004TMEM4LOAD26SM100_TMEM_LOAD_32dp32b32xENS4_13SM90_TMA_LOADENS12_INS13_ILi2ELi4ELi3EEES16_NST_INS5_IJS17_S1M_EEENS5_IJS1M_SC_EEEEEEENS4_39AutoVectorizingCopyWithAssumedAlignmentILi128EEENS4_14SM90_TMA_STOREES24_S26_S26_EEEvvEEEEvNT_6ParamsE) ;  /* 0xffffff5002ac7950 */ /* 0x000fea0003c3ffff */
.L_x_208:
[----:B------:R-:W-:-:S00]  /*ad50*/  BRA `(.L_x_208) ;  /* 0xfffffffc00fc7947 */ /* 0x000fc0000383ffff */
[----:B------:R-:W-:-:S00]  /*ad60*/  NOP ;  /* 0x0000000000007918 */ /* 0x000fc00000000000 */
        /* <DEDUP_REMOVED lines=9> */
.L_x_209:


//--------------------- .nv.global.init           --------------------------
	.section	.nv.global.init,"aw",@progbits
.nv.global.init:
	.type		$str$27,@object
	.size		$str$27,($str$28 - $str$27)
$str$27:
        /*0000*/ 	.byte	0x28, 0x61, 0x64, 0x64, 0x72, 0x65, 0x73, 0x73, 0x20, 0x26, 0x20, 0x6d, 0x61, 0x73, 0x6b, 0x29
        /*0010*/ 	.byte	0x20, 0x3d, 0x3d, 0x20, 0x30, 0x00
	.type		$str$28,@object
	.size		$str$28,($str$26 - $str$28)
$str$28:
        /*0016*/ 	.byte	0x2f, 0x74, 0x6d, 0x70, 0x2f, 0x63, 0x75, 0x74, 0x6c, 0x61, 0x73, 0x73, 0x5f, 0x73, 0x77, 0x65
        /*0026*/ 	.byte	0x65, 0x70, 0x5f, 0x73, 0x72, 0x63, 0x2f, 0x69, 0x6e, 0x63, 0x6c, 0x75, 0x64, 0x65, 0x2f, 0x63
        /*0036*/ 	.byte	0x75, 0x74, 0x65, 0x2f, 0x70, 0x6f, 0x69, 0x6e, 0x74, 0x65, 0x72, 0x5f, 0x66, 0x6c, 0x61, 0x67
        /*0046*/ 	.byte	0x67, 0x65, 0x64, 0x2e, 0x68, 0x70, 0x70, 0x00
	.type		$str$26,@object
	.size		$str$26,($str$25 - $str$26)
$str$26:
        /*004e*/ 	.byte	0x2f, 0x74, 0x6d, 0x70, 0x2f, 0x63, 0x75, 0x74, 0x6c, 0x61, 0x73, 0x73, 0x5f, 0x73, 0x77, 0x65
        /*005e*/ 	.byte	0x65, 0x70, 0x5f, 0x73, 0x72, 0x63, 0x2f, 0x69, 0x6e, 0x63, 0x6c, 0x75, 0x64, 0x65, 0x2f, 0x63
        /*006e*/ 	.byte	0x75, 0x74, 0x65, 0x2f, 0x61, 0x74, 0x6f, 0x6d, 0x2f, 0x63, 0x6f, 0x70, 0x79, 0x5f, 0x74, 0x72
        /*007e*/ 	.byte	0x61, 0x69, 0x74, 0x73, 0x5f, 0x73, 0x6d, 0x31, 0x30, 0x30, 0x2e, 0x68, 0x70, 0x70, 0x00
	.type		$str$25,@object
	.size		$str$25,(__unnamed_1 - $str$25)
$str$25:
        /*008d*/ 	.byte	0x28, 0x28, 0x75, 0x69, 0x6e, 0x74, 0x33, 0x32, 0x5f, 0x74, 0x28, 0x74, 0x68, 0x72, 0x65, 0x61
        /*009d*/ 	.byte	0x64, 0x49, 0x64, 0x78, 0x2e, 0x78, 0x29, 0x20, 0x2f, 0x20, 0x33, 0x32, 0x29, 0x20, 0x25, 0x20
        /*00ad*/ 	.byte	0x34, 0x29, 0x20, 0x3d, 0x3d, 0x20, 0x28, 0x28, 0x28, 0x74, 0x6d, 0x65, 0x6d, 0x5f, 0x61, 0x64
        /*00bd*/ 	.byte	0x64, 0x72, 0x20, 0x3e, 0x3e, 0x20, 0x31, 0x36, 0x29, 0x20, 0x2f, 0x20, 0x33, 0x32, 0x29, 0x20
        /*00cd*/ 	.byte	0x25, 0x20, 0x34, 0x29, 0x00
	.type		__unnamed_1,@object
	.size		__unnamed_1,(__unnamed_2 - __unnamed_1)
__unnamed_1:
        /*00d2*/ 	.byte	0x61, 0x75, 0x74, 0x6f, 0x20, 0x63, 0x75, 0x74, 0x65, 0x3a, 0x3a, 0x61, 0x73, 0x5f, 0x70, 0x6f
        /* <DEDUP_REMOVED lines=24> */
        /*0262*/ 	.byte	0x3e, 0x3e, 0x3e, 0x3e, 0x5d, 0x00
	.type		__unnamed_2,@object
	.size		__unnamed_2,(.L_2 - __unnamed_2)
__unnamed_2:
        /* <DEDUP_REMOVED lines=42> */
        /*0508*/ 	.byte	0x3e, 0x3e, 0x5d, 0x00
.L_2:


//--------------------- .nv.shared._ZN7cutlass13device_kernelINS_4gemm6kernel13GemmUniversalIN4cute5tupleIJiiiiEEENS1_10collective13CollectiveMmaINS1_35MainloopSm100TmaUmmaWarpSpecializedILi8ELi2ELi4ENS5_IJNS4_1CILi4EEENSA_ILi1EEESC_EEEEENS5_IJNSA_ILi256EEENSA_ILi128EEENSA_ILi64EEEEEENS_6half_tENS5_IJlSC_lEEESJ_SK_NS4_8TiledMMAINS4_8MMA_AtomIJNS4_26SM100_MMA_F16BF16_2x1SM_SSISJ_SJ_fLi256ELi128ELNS4_4UMMA5MajorE0ELSP_0ELNSO_7ScaleInE0ELSQ_0EEEEEENS4_6LayoutINS5_IJSC_SC_SC_EEENS5_IJNSA_ILi0EEESV_SV_EEEEENS5_IJNS4_10UnderscoreESY_SY_EEEEENS4_18SM100_TMA_2SM_LOADENS4_14ComposedLayoutINS4_7SwizzleILi3ELi4ELi3EEENS4_18smem_ptr_flag_bitsILi16EEENST_INS5_IJNSA_ILi8EEESH_EEENS5_IJSH_SC_EEEEEEEvNS4_8identityENS4_28SM100_TMA_2SM_LOAD_MULTICASTES1B_vS1C_EENS_8epilogue10collective18CollectiveEpilogueINS1F_23Sm100TmaWarpSpecializedILi4ELi2ELi32ELb1ELb0EEEJNS5_IJSG_SG_SH_EEENS5_IJNST_ISG_SC_EENST_INSA_ILi32EEESC_EEEEESJ_SK_SJ_SK_NS1F_6fusion15FusionCallbacksIS1J_NS1P_17LinearCombinationISJ_fSJ_fLNS_15FloatRoundStyleE2EEES1K_S1O_JEEENS4_5SM1004TMEM4LOAD26SM100_TMEM_LOAD_32dp32b32xENS4_13SM90_TMA_LOADENS12_INS13_ILi2ELi4ELi3EEES16_NST_INS5_IJS17_S1M_EEENS5_IJS1M_SC_EEEEEEENS4_39AutoVectorizingCopyWithAssumedAlignmentILi128EEENS4_14SM90_TMA_STOREES24_S26_S26_EEEvvEEEEvNT_6ParamsE --------------------------
	.section	.nv.shared._ZN7cutlass13device_kernelINS_4gemm6kernel13GemmUniversalIN4cute5tupleIJiiiiEEENS1_10collective13CollectiveMmaINS1_35MainloopSm100TmaUmmaWarpSpecializedILi8ELi2ELi4ENS5_IJNS4_1CILi4EEENSA_ILi1EEESC_EEEEENS5_IJNSA_ILi256EEENSA_ILi128EEENSA_ILi64EEEEEENS_6half_tENS5_IJlSC_lEEESJ_SK_NS4_8TiledMMAINS4_8MMA_AtomIJNS4_26SM100_MMA_F16BF16_2x1SM_SSISJ_SJ_fLi256ELi128ELNS4_4UMMA5MajorE0ELSP_0ELNSO_7ScaleInE0ELSQ_0EEEEEENS4_6LayoutINS5_IJSC_SC_SC_EEENS5_IJNSA_ILi0EEESV_SV_EEEEENS5_IJNS4_10UnderscoreESY_SY_EEEEENS4_18SM100_TMA_2SM_LOADENS4_14ComposedLayoutINS4_7SwizzleILi3ELi4ELi3EEENS4_18smem_ptr_flag_bitsILi16EEENST_INS5_IJNSA_ILi8EEESH_EEENS5_IJSH_SC_EEEEEEEvNS4_8identityENS4_28SM100_TMA_2SM_LOAD_MULTICASTES1B_vS1C_EENS_8epilogue10collective18CollectiveEpilogueINS1F_23Sm100TmaWarpSpecializedILi4ELi2ELi32ELb1ELb0EEEJNS5_IJSG_SG_SH_EEENS5_IJNST_ISG_SC_EENST_INSA_ILi32EEESC_EEEEESJ_SK_SJ_SK_NS1F_6fusion15FusionCallbacksIS1J_NS1P_17LinearCombinationISJ_fSJ_fLNS_15FloatRoundStyleE2EEES1K_S1O_JEEENS4_5SM1004TMEM4LOAD26SM100_TMEM_LOAD_32dp32b32xENS4_13SM90_TMA_LOADENS12_INS13_ILi2ELi4ELi3EEES16_NST_INS5_IJS17_S1M_EEENS5_IJS1M_SC_EEEEEEENS4_39AutoVectorizingCopyWithAssumedAlignmentILi128EEENS4_14SM90_TMA_STOREES24_S26_S26_EEEvvEEEEvNT_6ParamsE,"aw",@nobits
	.sectionflags	@""
	.align	16
	.zero		1024


//--------------------- .nv.shared.reserved.0     --------------------------
	.section	.nv.shared.reserved.0,"aw",@nobits
	.weak		__nv_reservedSMEM_offset_0_alias
	.size		__nv_reservedSMEM_offset_0_alias, 0, 64
	.other		__nv_reservedSMEM_offset_0_alias,@"STO_CUDA_RESERVED_SHARED STV_DEFAULT"
__nv_reservedSMEM_offset_0_alias:
	.zero		0
.nv.shared.reserved.0:
	.zero		64
	.weak		__nv_reservedSMEM_tcgen05_partition
	.type		__nv_reservedSMEM_tcgen05_partition,@object
	.size		__nv_reservedSMEM_tcgen05_partition,(.L_0 - __nv_reservedSMEM_tcgen05_partition)
__nv_reservedSMEM_tcgen05_partition:
	.zero		32
.L_0:


//--------------------- .nv.global                --------------------------
	.section	.nv.global,"aw",@nobits
.nv.global:
	.type		_ZN40_INTERNAL_b32c9df7_4_k_cu_2cb0ddbc_288774cute1_E,@object
	.size		_ZN40_INTERNAL_b32c9df7_4_k_cu_2cb0ddbc_288774cute1_E,(_ZN40_INTERNAL_b32c9df7_4_k_cu_2cb0ddbc_288774cuda3std3__45__cpo6cbeginE - _ZN40_INTERNAL_b32c9df7_4_k_cu_2cb0ddbc_288774cute1_E)
_ZN40_INTERNAL_b32c9df7_4_k_cu_2cb0ddbc_288774cute1_E:
	.zero		1
	.type		_ZN40_INTERNAL_b32c9df7_4_k_cu_2cb0ddbc_288774cuda3std3__45__cpo6cbeginE,@object
	.size		_ZN40_INTERNAL_b32c9df7_4_k_cu_2cb0ddbc_288774cuda3std3__45__cpo6cbeginE,(_ZN40_INTERNAL_b32c9df7_4_k_cu_2cb0ddbc_288774cuda3std3__48in_placeE - _ZN40_INTERNAL_b32c9df7_4_k_cu_2cb0ddbc_288774cuda3std3__45__cpo6cbeginE)
_ZN40_INTERNAL_b32c9df7_4_k_cu_2cb0ddbc_288774cuda3std3__45__cpo6cbeginE:
	.zero		1
	.type		_ZN40_INTERNAL_b32c9df7_4_k_cu_2cb0ddbc_288774cuda3std3__48in_placeE,@object
	.size		_ZN40_INTERNAL_b32c9df7_4_k_cu_2cb0ddbc_288774cuda3std3__48in_placeE,(_ZN40_INTERNAL_b32c9df7_4_k_cu_2cb0ddbc_288774cuda3std6ranges3__45__cpo9iter_moveE - _ZN40_INTERNAL_b32c9df7_4_k_cu_2cb0ddbc_288774cuda3std3__48in_placeE)
_ZN40_INTERNAL_b32c9df7_4_k_cu_2cb0ddbc_288774cuda3std3__48in_placeE:
	.zero		1
	.type		_ZN40_INTERNAL_b32c9df7_4_k_cu_2cb0ddbc_288774cuda3std6ranges3__45__cpo9iter_moveE,@object
	.size		_ZN40_INTERNAL_b32c9df7_4_k_cu_2cb0ddbc_288774cuda3std6ranges3__45__cpo9iter_moveE,(_ZN40_INTERNAL_b32c9df7_4_k_cu_2cb0ddbc_288774cuda3std3__45__cpo5beginE - _ZN40_INTERNAL_b32c9df7_4_k_cu_2cb0ddbc_288774cuda3std6ranges3__45__cpo9iter_moveE)
_ZN40_INTERNAL_b32c9df7_4_k_cu_2cb0ddbc_288774cuda3std6ranges3__45__cpo9iter_moveE:
	.zero		1
	.type		_ZN40_INTERNAL_b32c9df7_4_k_cu_2cb0ddbc_288774cuda3std3__45__cpo5beginE,@object
	.size		_ZN40_INTERNAL_b32c9df7_4_k_cu_2cb0ddbc_288774cuda3std3__45__cpo5beginE,(_ZN40_INTERNAL_b32c9df7_4_k_cu_2cb0ddbc_288774cuda3std3__442_GLOBAL__N__b32c9df7_4_k_cu_2cb0ddbc_288776ignoreE - _ZN40_INTERNAL_b32c9df7_4_k_cu_2cb0ddbc_288774cuda3std3__45__cpo5beginE)
_ZN40_INTERNAL_b32c9df7_4_k_cu_2cb0ddbc_288774cuda3std3__45__cpo5beginE:
	.zero		1
	.type		_ZN40_INTERNAL_b32c9df7_4_k_cu_2cb0ddbc_288774cuda3std3__442_GLOBAL__N__b32c9df7_4_k_cu_2cb0ddbc_288776ignoreE,@object
	.size		_ZN40_INTERNAL_b32c9df7_4_k_cu_2cb0ddbc_288774cuda3std3__442_GLOBAL__N__b32c9df7_4_k_cu_2cb0ddbc_288776ignoreE,(_ZN40_INTERNAL_b32c9df7_4_k_cu_2cb0ddbc_288774cute7productE - _ZN40_INTERNAL_b32c9df7_4_k_cu_2cb0ddbc_288774cuda3std3__442_GLOBAL__N__b32c9df7_4_k_cu_2cb0ddbc_288776ignoreE)
_ZN40_INTERNAL_b32c9df7_4_k_cu_2cb0ddbc_288774cuda3std3__442_GLOBAL__N__b32c9df7_4_k_cu_2cb0ddbc_288776ignoreE:
	.zero		1
	.type		_ZN40_INTERNAL_b32c9df7_4_k_cu_2cb0ddbc_288774cute7productE,@object
	.size		_ZN40_INTERNAL_b32c9df7_4_k_cu_2cb0ddbc_288774cute7productE,(_ZN40_INTERNAL_b32c9df7_4_k_cu_2cb0ddbc_288774cuda3std3__45__cpo3endE - _ZN40_INTERNAL_b32c9df7_4_k_cu_2cb0ddbc_288774cute7productE)
_ZN40_INTERNAL_b32c9df7_4_k_cu_2cb0ddbc_288774cute7productE:
	.zero		1
	.type		_ZN40_INTERNAL_b32c9df7_4_k_cu_2cb0ddbc_288774cuda3std3__45__cpo3endE,@object
	.size		_ZN40_INTERNAL_b32c9df7_4_k_cu_2cb0ddbc_288774cuda3std3__45__cpo3endE,(_ZN40_INTERNAL_b32c9df7_4_k_cu_2cb0ddbc_288774cuda3std3__419piecewise_constructE - _ZN40_INTERNAL_b32c9df7_4_k_cu_2cb0ddbc_288774cuda3std3__45__cpo3endE)
_ZN40_INTERNAL_b32c9df7_4_k_cu_2cb0ddbc_288774cuda3std3__45__cpo3endE:
	.zero		1
	.type		_ZN40_INTERNAL_b32c9df7_4_k_cu_2cb0ddbc_288774cuda3std3__419piecewise_constructE,@object
	.size		_ZN40_INTERNAL_b32c9df7_4_k_cu_2cb0ddbc_288774cuda3std3__419piecewise_constructE,(_ZN40_INTERNAL_b32c9df7_4_k_cu_2cb0ddbc_288774cuda3std3__45__cpo4cendE - _ZN40_INTERNAL_b32c9df7_4_k_cu_2cb0ddbc_288774cuda3std3__419piecewise_constructE)
_ZN40_INTERNAL_b32c9df7_4_k_cu_2cb0ddbc_288774cuda3std3__419piecewise_constructE:
	.zero		1
	.type		_ZN40_INTERNAL_b32c9df7_4_k_cu_2cb0ddbc_288774cuda3std3__45__cpo4cendE,@object
	.size		_ZN40_INTERNAL_b32c9df7_4_k_cu_2cb0ddbc_288774cuda3std3__45__cpo4cendE,(_ZN40_INTERNAL_b32c9df7_4_k_cu_2cb0ddbc_288774cuda3std6ranges3__45__cpo4swapE - _ZN40_INTERNAL_b32c9df7_4_k_cu_2cb0ddbc_288774cuda3std3__45__cpo4cendE)
_ZN40_INTERNAL_b32c9df7_4_k_cu_2cb0ddbc_288774cuda3std3__45__cpo4cendE:
	.zero		1
	.type		_ZN40_INTERNAL_b32c9df7_4_k_cu_2cb0ddbc_288774cuda3std6ranges3__45__cpo4swapE,@object
	.size		_ZN40_INTERNAL_b32c9df7_4_k_cu_2cb0ddbc_288774cuda3std6ranges3__45__cpo4swapE,(.L_10 - _ZN40_INTERNAL_b32c9df7_4_k_cu_2cb0ddbc_288774cuda3std6ranges3__45__cpo4swapE)
_ZN40_INTERNAL_b32c9df7_4_k_cu_2cb0ddbc_288774cuda3std6ranges3__45__cpo4swapE:
	.zero		1
.L_10:


//--------------------- .nv.constant0._ZN7cutlass13device_kernelINS_4gemm6kernel13GemmUniversalIN4cute5tupleIJiiiiEEENS1_10collective13CollectiveMmaINS1_35MainloopSm100TmaUmmaWarpSpecializedILi8ELi2ELi4ENS5_IJNS4_1CILi4EEENSA_ILi1EEESC_EEEEENS5_IJNSA_ILi256EEENSA_ILi128EEENSA_ILi64EEEEEENS_6half_tENS5_IJlSC_lEEESJ_SK_NS4_8TiledMMAINS4_8MMA_AtomIJNS4_26SM100_MMA_F16BF16_2x1SM_SSISJ_SJ_fLi256ELi128ELNS4_4UMMA5MajorE0ELSP_0ELNSO_7ScaleInE0ELSQ_0EEEEEENS4_6LayoutINS5_IJSC_SC_SC_EEENS5_IJNSA_ILi0EEESV_SV_EEEEENS5_IJNS4_10UnderscoreESY_SY_EEEEENS4_18SM100_TMA_2SM_LOADENS4_14ComposedLayoutINS4_7SwizzleILi3ELi4ELi3EEENS4_18smem_ptr_flag_bitsILi16EEENST_INS5_IJNSA_ILi8EEESH_EEENS5_IJSH_SC_EEEEEEEvNS4_8identityENS4_28SM100_TMA_2SM_LOAD_MULTICASTES1B_vS1C_EENS_8epilogue10collective18CollectiveEpilogueINS1F_23Sm100TmaWarpSpecializedILi4ELi2ELi32ELb1ELb0EEEJNS5_IJSG_SG_SH_EEENS5_IJNST_ISG_SC_EENST_INSA_ILi32EEESC_EEEEESJ_SK_SJ_SK_NS1F_6fusion15FusionCallbacksIS1J_NS1P_17LinearCombinationISJ_fSJ_fLNS_15FloatRoundStyleE2EEES1K_S1O_JEEENS4_5SM1004TMEM4LOAD26SM100_TMEM_LOAD_32dp32b32xENS4_13SM90_TMA_LOADENS12_INS13_ILi2ELi4ELi3EEES16_NST_INS5_IJS17_S1M_EEENS5_IJS1M_SC_EEEEEEENS4_39AutoVectorizingCopyWithAssumedAlignmentILi128EEENS4_14SM90_TMA_STOREES24_S26_S26_EEEvvEEEEvNT_6ParamsE --------------------------
	.section	.nv.constant0._ZN7cutlass13device_kernelINS_4gemm6kernel13GemmUniversalIN4cute5tupleIJiiiiEEENS1_10collective13CollectiveMmaINS1_35MainloopSm100TmaUmmaWarpSpecializedILi8ELi2ELi4ENS5_IJNS4_1CILi4EEENSA_ILi1EEESC_EEEEENS5_IJNSA_ILi256EEENSA_ILi128EEENSA_ILi64EEEEEENS_6half_tENS5_IJlSC_lEEESJ_SK_NS4_8TiledMMAINS4_8MMA_AtomIJNS4_26SM100_MMA_F16BF16_2x1SM_SSISJ_SJ_fLi256ELi128ELNS4_4UMMA5MajorE0ELSP_0ELNSO_7ScaleInE0ELSQ_0EEEEEENS4_6LayoutINS5_IJSC_SC_SC_EEENS5_IJNSA_ILi0EEESV_SV_EEEEENS5_IJNS4_10UnderscoreESY_SY_EEEEENS4_18SM100_TMA_2SM_LOADENS4_14ComposedLayoutINS4_7SwizzleILi3ELi4ELi3EEENS4_18smem_ptr_flag_bitsILi16EEENST_INS5_IJNSA_ILi8EEESH_EEENS5_IJSH_SC_EEEEEEEvNS4_8identityENS4_28SM100_TMA_2SM_LOAD_MULTICASTES1B_vS1C_EENS_8epilogue10collective18CollectiveEpilogueINS1F_23Sm100TmaWarpSpecializedILi4ELi2ELi32ELb1ELb0EEEJNS5_IJSG_SG_SH_EEENS5_IJNST_ISG_SC_EENST_INSA_ILi32EEESC_EEEEESJ_SK_SJ_SK_NS1F_6fusion15FusionCallbacksIS1J_NS1P_17LinearCombinationISJ_fSJ_fLNS_15FloatRoundStyleE2EEES1K_S1O_JEEENS4_5SM1004TMEM4LOAD26SM100_TMEM_LOAD_32dp32b32xENS4_13SM90_TMA_LOADENS12_INS13_ILi2ELi4ELi3EEES16_NST_INS5_IJS17_S1M_EEENS5_IJS1M_SC_EEEEEEENS4_39AutoVectorizingCopyWithAssumedAlignmentILi128EEENS4_14SM90_TMA_STOREES24_S26_S26_EEEvvEEEEvNT_6ParamsE,"a",@progbits
	.sectionflags	@""
	.align	4
.nv.constant0._ZN7cutlass13device_kernelINS_4gemm6kernel13GemmUniversalIN4cute5tupleIJiiiiEEENS1_10collective13CollectiveMmaINS1_35MainloopSm100TmaUmmaWarpSpecializedILi8ELi2ELi4ENS5_IJNS4_1CILi4EEENSA_ILi1EEESC_EEEEENS5_IJNSA_ILi256EEENSA_ILi128EEENSA_ILi64EEEEEENS_6half_tENS5_IJlSC_lEEESJ_SK_NS4_8TiledMMAINS4_8MMA_AtomIJNS4_26SM100_MMA_F16BF16_2x1SM_SSISJ_SJ_fLi256ELi128ELNS4_4UMMA5MajorE0ELSP_0ELNSO_7ScaleInE0ELSQ_0EEEEEENS4_6LayoutINS5_IJSC_SC_SC_EEENS5_IJNSA_ILi0EEESV_SV_EEEEENS5_IJNS4_10UnderscoreESY_SY_EEEEENS4_18SM100_TMA_2SM_LOADENS4_14ComposedLayoutINS4_7SwizzleILi3ELi4ELi3EEENS4_18smem_ptr_flag_bitsILi16EEENST_INS5_IJNSA_ILi8EEESH_EEENS5_IJSH_SC_EEEEEEEvNS4_8identityENS4_28SM100_TMA_2SM_LOAD_MULTICASTES1B_vS1C_EENS_8epilogue10collective18CollectiveEpilogueINS1F_23Sm100TmaWarpSpecializedILi4ELi2ELi32ELb1ELb0EEEJNS5_IJSG_SG_SH_EEENS5_IJNST_ISG_SC_EENST_INSA_ILi32EEESC_EEEEESJ_SK_SJ_SK_NS1F_6fusion15FusionCallbacksIS1J_NS1P_17LinearCombinationISJ_fSJ_fLNS_15FloatRoundStyleE2EEES1K_S1O_JEEENS4_5SM1004TMEM4LOAD26SM100_TMEM_LOAD_32dp32b32xENS4_13SM90_TMA_LOADENS12_INS13_ILi2ELi4ELi3EEES16_NST_INS5_IJS17_S1M_EEENS5_IJS1M_SC_EEEEEEENS4_39AutoVectorizingCopyWithAssumedAlignmentILi128EEENS4_14SM90_TMA_STOREES24_S26_S26_EEEvvEEEEvNT_6ParamsE:
	.zero		2944


//--------------------- SYMBOLS --------------------------

	.type		.nv.reservedSmem.offset0,@object
	.size		.nv.reservedSmem.offset0,0x4
	.type		.nv.reservedSmem.cap,@object
	.size		.nv.reservedSmem.cap,0x4
	.type		__assertfail,@function
